//
// Generated by NVIDIA NVVM Compiler
//
// Compiler Build ID: CL-36424714
// Cuda compilation tools, release 13.0, V13.0.88
// Based on NVVM 20.0.0
//

.version 9.0
.target sm_100
.address_size 64

	// .globl	_Z15reduceSumKernelPKfPfi
.extern .shared .align 16 .b8 sdata[];
.extern .shared .align 16 .b8 temp[];
.extern .shared .align 16 .b8 sharedHist[];
.extern .shared .align 16 .b8 sdata_int[];
.global .align 4 .b8 __cudart_i2opi_f[24] = {65, 144, 67, 60, 153, 149, 98, 219, 192, 221, 52, 245, 209, 87, 39, 252, 41, 21, 68, 78, 110, 131, 249, 162};

.visible .entry _Z15reduceSumKernelPKfPfi(
	.param .u64 .ptr .align 1 _Z15reduceSumKernelPKfPfi_param_0,
	.param .u64 .ptr .align 1 _Z15reduceSumKernelPKfPfi_param_1,
	.param .u32 _Z15reduceSumKernelPKfPfi_param_2
)
{
	.reg .pred 	%p<8>;
	.reg .b32 	%r<17>;
	.reg .b32 	%f<31>;
	.reg .b64 	%rd<11>;

	ld.param.u64 	%rd3, [_Z15reduceSumKernelPKfPfi_param_0];
	ld.param.u64 	%rd2, [_Z15reduceSumKernelPKfPfi_param_1];
	ld.param.u32 	%r9, [_Z15reduceSumKernelPKfPfi_param_2];
	cvta.to.global.u64 	%rd1, %rd3;
	mov.u32 	%r1, %tid.x;
	mov.u32 	%r2, %ctaid.x;
	mov.u32 	%r16, %ntid.x;
	mul.lo.s32 	%r10, %r16, %r2;
	shl.b32 	%r11, %r10, 1;
	add.s32 	%r4, %r11, %r1;
	setp.ge.u32 	%p1, %r4, %r9;
	mov.f32 	%f30, 0f00000000;
	@%p1 bra 	$L__BB0_2;
	mul.wide.u32 	%rd4, %r4, 4;
	add.s64 	%rd5, %rd1, %rd4;
	ld.global.f32 	%f30, [%rd5];
$L__BB0_2:
	add.s32 	%r5, %r4, %r16;
	setp.ge.u32 	%p2, %r5, %r9;
	@%p2 bra 	$L__BB0_4;
	mul.wide.u32 	%rd6, %r5, 4;
	add.s64 	%rd7, %rd1, %rd6;
	ld.global.f32 	%f6, [%rd7];
	add.f32 	%f30, %f30, %f6;
$L__BB0_4:
	shl.b32 	%r12, %r1, 2;
	mov.u32 	%r13, sdata;
	add.s32 	%r6, %r13, %r12;
	st.shared.f32 	[%r6], %f30;
	bar.sync 	0;
	setp.lt.u32 	%p3, %r16, 66;
	@%p3 bra 	$L__BB0_8;
$L__BB0_5:
	shr.u32 	%r8, %r16, 1;
	setp.ge.u32 	%p4, %r1, %r8;
	@%p4 bra 	$L__BB0_7;
	shl.b32 	%r14, %r8, 2;
	add.s32 	%r15, %r6, %r14;
	ld.shared.f32 	%f7, [%r15];
	ld.shared.f32 	%f8, [%r6];
	add.f32 	%f9, %f7, %f8;
	st.shared.f32 	[%r6], %f9;
$L__BB0_7:
	bar.sync 	0;
	setp.gt.u32 	%p5, %r16, 131;
	mov.u32 	%r16, %r8;
	@%p5 bra 	$L__BB0_5;
$L__BB0_8:
	setp.gt.u32 	%p6, %r1, 31;
	@%p6 bra 	$L__BB0_11;
	ld.volatile.shared.f32 	%f10, [%r6+128];
	ld.volatile.shared.f32 	%f11, [%r6];
	add.f32 	%f12, %f10, %f11;
	st.volatile.shared.f32 	[%r6], %f12;
	ld.volatile.shared.f32 	%f13, [%r6+64];
	ld.volatile.shared.f32 	%f14, [%r6];
	add.f32 	%f15, %f13, %f14;
	st.volatile.shared.f32 	[%r6], %f15;
	ld.volatile.shared.f32 	%f16, [%r6+32];
	ld.volatile.shared.f32 	%f17, [%r6];
	add.f32 	%f18, %f16, %f17;
	st.volatile.shared.f32 	[%r6], %f18;
	ld.volatile.shared.f32 	%f19, [%r6+16];
	ld.volatile.shared.f32 	%f20, [%r6];
	add.f32 	%f21, %f19, %f20;
	st.volatile.shared.f32 	[%r6], %f21;
	ld.volatile.shared.f32 	%f22, [%r6+8];
	ld.volatile.shared.f32 	%f23, [%r6];
	add.f32 	%f24, %f22, %f23;
	st.volatile.shared.f32 	[%r6], %f24;
	ld.volatile.shared.f32 	%f25, [%r6+4];
	ld.volatile.shared.f32 	%f26, [%r6];
	add.f32 	%f27, %f25, %f26;
	st.volatile.shared.f32 	[%r6], %f27;
	setp.ne.s32 	%p7, %r1, 0;
	@%p7 bra 	$L__BB0_11;
	ld.shared.f32 	%f28, [sdata];
	cvta.to.global.u64 	%rd8, %rd2;
	mul.wide.u32 	%rd9, %r2, 4;
	add.s64 	%rd10, %rd8, %rd9;
	st.global.f32 	[%rd10], %f28;
$L__BB0_11:
	ret;

}
	// .globl	_Z15reduceMinKernelPKfPfi
.visible .entry _Z15reduceMinKernelPKfPfi(
	.param .u64 .ptr .align 1 _Z15reduceMinKernelPKfPfi_param_0,
	.param .u64 .ptr .align 1 _Z15reduceMinKernelPKfPfi_param_1,
	.param .u32 _Z15reduceMinKernelPKfPfi_param_2
)
{
	.reg .pred 	%p<8>;
	.reg .b32 	%r<17>;
	.reg .b32 	%f<31>;
	.reg .b64 	%rd<11>;

	ld.param.u64 	%rd3, [_Z15reduceMinKernelPKfPfi_param_0];
	ld.param.u64 	%rd2, [_Z15reduceMinKernelPKfPfi_param_1];
	ld.param.u32 	%r9, [_Z15reduceMinKernelPKfPfi_param_2];
	cvta.to.global.u64 	%rd1, %rd3;
	mov.u32 	%r1, %tid.x;
	mov.u32 	%r2, %ctaid.x;
	mov.u32 	%r16, %ntid.x;
	mul.lo.s32 	%r10, %r16, %r2;
	shl.b32 	%r11, %r10, 1;
	add.s32 	%r4, %r11, %r1;
	setp.ge.u32 	%p1, %r4, %r9;
	mov.f32 	%f30, 0f7F7FFFFF;
	@%p1 bra 	$L__BB1_2;
	mul.wide.u32 	%rd4, %r4, 4;
	add.s64 	%rd5, %rd1, %rd4;
	ld.global.f32 	%f30, [%rd5];
$L__BB1_2:
	add.s32 	%r5, %r4, %r16;
	setp.ge.u32 	%p2, %r5, %r9;
	@%p2 bra 	$L__BB1_4;
	mul.wide.u32 	%rd6, %r5, 4;
	add.s64 	%rd7, %rd1, %rd6;
	ld.global.f32 	%f6, [%rd7];
	min.f32 	%f30, %f30, %f6;
$L__BB1_4:
	shl.b32 	%r12, %r1, 2;
	mov.u32 	%r13, sdata;
	add.s32 	%r6, %r13, %r12;
	st.shared.f32 	[%r6], %f30;
	bar.sync 	0;
	setp.lt.u32 	%p3, %r16, 66;
	@%p3 bra 	$L__BB1_8;
$L__BB1_5:
	shr.u32 	%r8, %r16, 1;
	setp.ge.u32 	%p4, %r1, %r8;
	@%p4 bra 	$L__BB1_7;
	ld.shared.f32 	%f7, [%r6];
	shl.b32 	%r14, %r8, 2;
	add.s32 	%r15, %r6, %r14;
	ld.shared.f32 	%f8, [%r15];
	min.f32 	%f9, %f7, %f8;
	st.shared.f32 	[%r6], %f9;
$L__BB1_7:
	bar.sync 	0;
	setp.gt.u32 	%p5, %r16, 131;
	mov.u32 	%r16, %r8;
	@%p5 bra 	$L__BB1_5;
$L__BB1_8:
	setp.gt.u32 	%p6, %r1, 31;
	@%p6 bra 	$L__BB1_11;
	ld.volatile.shared.f32 	%f10, [%r6];
	ld.volatile.shared.f32 	%f11, [%r6+128];
	min.f32 	%f12, %f10, %f11;
	st.volatile.shared.f32 	[%r6], %f12;
	ld.volatile.shared.f32 	%f13, [%r6];
	ld.volatile.shared.f32 	%f14, [%r6+64];
	min.f32 	%f15, %f13, %f14;
	st.volatile.shared.f32 	[%r6], %f15;
	ld.volatile.shared.f32 	%f16, [%r6];
	ld.volatile.shared.f32 	%f17, [%r6+32];
	min.f32 	%f18, %f16, %f17;
	st.volatile.shared.f32 	[%r6], %f18;
	ld.volatile.shared.f32 	%f19, [%r6];
	ld.volatile.shared.f32 	%f20, [%r6+16];
	min.f32 	%f21, %f19, %f20;
	st.volatile.shared.f32 	[%r6], %f21;
	ld.volatile.shared.f32 	%f22, [%r6];
	ld.volatile.shared.f32 	%f23, [%r6+8];
	min.f32 	%f24, %f22, %f23;
	st.volatile.shared.f32 	[%r6], %f24;
	ld.volatile.shared.f32 	%f25, [%r6];
	ld.volatile.shared.f32 	%f26, [%r6+4];
	min.f32 	%f27, %f25, %f26;
	st.volatile.shared.f32 	[%r6], %f27;
	setp.ne.s32 	%p7, %r1, 0;
	@%p7 bra 	$L__BB1_11;
	ld.shared.f32 	%f28, [sdata];
	cvta.to.global.u64 	%rd8, %rd2;
	mul.wide.u32 	%rd9, %r2, 4;
	add.s64 	%rd10, %rd8, %rd9;
	st.global.f32 	[%rd10], %f28;
$L__BB1_11:
	ret;

}
	// .globl	_Z15reduceMaxKernelPKfPfi
.visible .entry _Z15reduceMaxKernelPKfPfi(
	.param .u64 .ptr .align 1 _Z15reduceMaxKernelPKfPfi_param_0,
	.param .u64 .ptr .align 1 _Z15reduceMaxKernelPKfPfi_param_1,
	.param .u32 _Z15reduceMaxKernelPKfPfi_param_2
)
{
	.reg .pred 	%p<8>;
	.reg .b32 	%r<17>;
	.reg .b32 	%f<31>;
	.reg .b64 	%rd<11>;

	ld.param.u64 	%rd3, [_Z15reduceMaxKernelPKfPfi_param_0];
	ld.param.u64 	%rd2, [_Z15reduceMaxKernelPKfPfi_param_1];
	ld.param.u32 	%r9, [_Z15reduceMaxKernelPKfPfi_param_2];
	cvta.to.global.u64 	%rd1, %rd3;
	mov.u32 	%r1, %tid.x;
	mov.u32 	%r2, %ctaid.x;
	mov.u32 	%r16, %ntid.x;
	mul.lo.s32 	%r10, %r16, %r2;
	shl.b32 	%r11, %r10, 1;
	add.s32 	%r4, %r11, %r1;
	setp.ge.u32 	%p1, %r4, %r9;
	mov.f32 	%f30, 0fFF7FFFFF;
	@%p1 bra 	$L__BB2_2;
	mul.wide.u32 	%rd4, %r4, 4;
	add.s64 	%rd5, %rd1, %rd4;
	ld.global.f32 	%f30, [%rd5];
$L__BB2_2:
	add.s32 	%r5, %r4, %r16;
	setp.ge.u32 	%p2, %r5, %r9;
	@%p2 bra 	$L__BB2_4;
	mul.wide.u32 	%rd6, %r5, 4;
	add.s64 	%rd7, %rd1, %rd6;
	ld.global.f32 	%f6, [%rd7];
	max.f32 	%f30, %f30, %f6;
$L__BB2_4:
	shl.b32 	%r12, %r1, 2;
	mov.u32 	%r13, sdata;
	add.s32 	%r6, %r13, %r12;
	st.shared.f32 	[%r6], %f30;
	bar.sync 	0;
	setp.lt.u32 	%p3, %r16, 66;
	@%p3 bra 	$L__BB2_8;
$L__BB2_5:
	shr.u32 	%r8, %r16, 1;
	setp.ge.u32 	%p4, %r1, %r8;
	@%p4 bra 	$L__BB2_7;
	ld.shared.f32 	%f7, [%r6];
	shl.b32 	%r14, %r8, 2;
	add.s32 	%r15, %r6, %r14;
	ld.shared.f32 	%f8, [%r15];
	max.f32 	%f9, %f7, %f8;
	st.shared.f32 	[%r6], %f9;
$L__BB2_7:
	bar.sync 	0;
	setp.gt.u32 	%p5, %r16, 131;
	mov.u32 	%r16, %r8;
	@%p5 bra 	$L__BB2_5;
$L__BB2_8:
	setp.gt.u32 	%p6, %r1, 31;
	@%p6 bra 	$L__BB2_11;
	ld.volatile.shared.f32 	%f10, [%r6];
	ld.volatile.shared.f32 	%f11, [%r6+128];
	max.f32 	%f12, %f10, %f11;
	st.volatile.shared.f32 	[%r6], %f12;
	ld.volatile.shared.f32 	%f13, [%r6];
	ld.volatile.shared.f32 	%f14, [%r6+64];
	max.f32 	%f15, %f13, %f14;
	st.volatile.shared.f32 	[%r6], %f15;
	ld.volatile.shared.f32 	%f16, [%r6];
	ld.volatile.shared.f32 	%f17, [%r6+32];
	max.f32 	%f18, %f16, %f17;
	st.volatile.shared.f32 	[%r6], %f18;
	ld.volatile.shared.f32 	%f19, [%r6];
	ld.volatile.shared.f32 	%f20, [%r6+16];
	max.f32 	%f21, %f19, %f20;
	st.volatile.shared.f32 	[%r6], %f21;
	ld.volatile.shared.f32 	%f22, [%r6];
	ld.volatile.shared.f32 	%f23, [%r6+8];
	max.f32 	%f24, %f22, %f23;
	st.volatile.shared.f32 	[%r6], %f24;
	ld.volatile.shared.f32 	%f25, [%r6];
	ld.volatile.shared.f32 	%f26, [%r6+4];
	max.f32 	%f27, %f25, %f26;
	st.volatile.shared.f32 	[%r6], %f27;
	setp.ne.s32 	%p7, %r1, 0;
	@%p7 bra 	$L__BB2_11;
	ld.shared.f32 	%f28, [sdata];
	cvta.to.global.u64 	%rd8, %rd2;
	mul.wide.u32 	%rd9, %r2, 4;
	add.s64 	%rd10, %rd8, %rd9;
	st.global.f32 	[%rd10], %f28;
$L__BB2_11:
	ret;

}
	// .globl	_Z24scanBlockExclusiveKernelPiPKii
.visible .entry _Z24scanBlockExclusiveKernelPiPKii(
	.param .u64 .ptr .align 1 _Z24scanBlockExclusiveKernelPiPKii_param_0,
	.param .u64 .ptr .align 1 _Z24scanBlockExclusiveKernelPiPKii_param_1,
	.param .u32 _Z24scanBlockExclusiveKernelPiPKii_param_2
)
{
	.reg .pred 	%p<12>;
	.reg .b32 	%r<84>;
	.reg .b64 	%rd<13>;

	ld.param.u64 	%rd3, [_Z24scanBlockExclusiveKernelPiPKii_param_0];
	ld.param.u64 	%rd4, [_Z24scanBlockExclusiveKernelPiPKii_param_1];
	ld.param.u32 	%r17, [_Z24scanBlockExclusiveKernelPiPKii_param_2];
	cvta.to.global.u64 	%rd1, %rd3;
	cvta.to.global.u64 	%rd2, %rd4;
	mov.u32 	%r1, %tid.x;
	shr.u32 	%r18, %r17, 31;
	add.s32 	%r19, %r17, %r18;
	shr.s32 	%r20, %r19, 1;
	add.s32 	%r2, %r20, %r1;
	shr.u32 	%r21, %r1, 4;
	setp.ge.s32 	%p1, %r1, %r17;
	add.s32 	%r22, %r21, %r1;
	shl.b32 	%r23, %r22, 2;
	mov.u32 	%r24, temp;
	add.s32 	%r3, %r24, %r23;
	@%p1 bra 	$L__BB3_2;
	mul.wide.u32 	%rd5, %r1, 4;
	add.s64 	%rd6, %rd2, %rd5;
	ld.global.u32 	%r26, [%rd6];
	st.shared.u32 	[%r3], %r26;
	bra.uni 	$L__BB3_3;
$L__BB3_2:
	mov.b32 	%r25, 0;
	st.shared.u32 	[%r3], %r25;
$L__BB3_3:
	setp.ge.s32 	%p2, %r2, %r17;
	shr.s32 	%r27, %r2, 4;
	add.s32 	%r28, %r27, %r2;
	shl.b32 	%r29, %r28, 2;
	add.s32 	%r4, %r24, %r29;
	@%p2 bra 	$L__BB3_5;
	mul.wide.s32 	%rd7, %r2, 4;
	add.s64 	%rd8, %rd2, %rd7;
	ld.global.u32 	%r32, [%rd8];
	st.shared.u32 	[%r4], %r32;
	bra.uni 	$L__BB3_6;
$L__BB3_5:
	mov.b32 	%r31, 0;
	st.shared.u32 	[%r4], %r31;
$L__BB3_6:
	shr.s32 	%r79, %r17, 1;
	setp.lt.s32 	%p3, %r79, 1;
	mov.b32 	%r81, 1;
	@%p3 bra 	$L__BB3_11;
	shl.b32 	%r35, %r1, 1;
	or.b32  	%r6, %r35, 1;
	mov.b32 	%r81, 1;
$L__BB3_8:
	bar.sync 	0;
	setp.ge.s32 	%p4, %r1, %r79;
	@%p4 bra 	$L__BB3_10;
	mul.lo.s32 	%r36, %r81, %r6;
	add.s32 	%r37, %r36, -1;
	add.s32 	%r38, %r36, %r81;
	add.s32 	%r39, %r37, %r81;
	shr.s32 	%r40, %r37, 4;
	add.s32 	%r41, %r40, %r36;
	shr.s32 	%r42, %r39, 4;
	add.s32 	%r43, %r42, %r38;
	shl.b32 	%r44, %r41, 2;
	add.s32 	%r46, %r24, %r44;
	ld.shared.u32 	%r47, [%r46+-4];
	shl.b32 	%r48, %r43, 2;
	add.s32 	%r49, %r24, %r48;
	ld.shared.u32 	%r50, [%r49+-4];
	add.s32 	%r51, %r50, %r47;
	st.shared.u32 	[%r49+-4], %r51;
$L__BB3_10:
	shl.b32 	%r81, %r81, 1;
	shr.u32 	%r10, %r79, 1;
	setp.gt.u32 	%p5, %r79, 1;
	mov.u32 	%r79, %r10;
	@%p5 bra 	$L__BB3_8;
$L__BB3_11:
	setp.ne.s32 	%p6, %r1, 0;
	@%p6 bra 	$L__BB3_13;
	add.s32 	%r52, %r17, -1;
	shr.s32 	%r53, %r52, 4;
	add.s32 	%r54, %r53, %r17;
	shl.b32 	%r55, %r54, 2;
	add.s32 	%r57, %r24, %r55;
	mov.b32 	%r58, 0;
	st.shared.u32 	[%r57+-4], %r58;
$L__BB3_13:
	setp.lt.s32 	%p7, %r17, 2;
	@%p7 bra 	$L__BB3_18;
	shl.b32 	%r60, %r1, 1;
	or.b32  	%r12, %r60, 1;
	mov.b32 	%r82, 1;
$L__BB3_15:
	shr.u32 	%r81, %r81, 1;
	bar.sync 	0;
	setp.ge.u32 	%p8, %r1, %r82;
	@%p8 bra 	$L__BB3_17;
	mul.lo.s32 	%r61, %r81, %r12;
	add.s32 	%r62, %r61, -1;
	add.s32 	%r63, %r61, %r81;
	add.s32 	%r64, %r62, %r81;
	shr.s32 	%r65, %r62, 4;
	add.s32 	%r66, %r65, %r61;
	shr.s32 	%r67, %r64, 4;
	add.s32 	%r68, %r67, %r63;
	shl.b32 	%r69, %r66, 2;
	add.s32 	%r71, %r24, %r69;
	ld.shared.u32 	%r72, [%r71+-4];
	shl.b32 	%r73, %r68, 2;
	add.s32 	%r74, %r24, %r73;
	ld.shared.u32 	%r75, [%r74+-4];
	st.shared.u32 	[%r71+-4], %r75;
	add.s32 	%r76, %r75, %r72;
	st.shared.u32 	[%r74+-4], %r76;
$L__BB3_17:
	shl.b32 	%r82, %r82, 1;
	setp.lt.s32 	%p9, %r82, %r17;
	@%p9 bra 	$L__BB3_15;
$L__BB3_18:
	setp.ge.s32 	%p10, %r1, %r17;
	bar.sync 	0;
	@%p10 bra 	$L__BB3_20;
	ld.shared.u32 	%r77, [%r3];
	mul.wide.u32 	%rd9, %r1, 4;
	add.s64 	%rd10, %rd1, %rd9;
	st.global.u32 	[%rd10], %r77;
$L__BB3_20:
	setp.ge.s32 	%p11, %r2, %r17;
	@%p11 bra 	$L__BB3_22;
	ld.shared.u32 	%r78, [%r4];
	mul.wide.s32 	%rd11, %r2, 4;
	add.s64 	%rd12, %rd1, %rd11;
	st.global.u32 	[%rd12], %r78;
$L__BB3_22:
	ret;

}
	// .globl	_Z16scanBlocksKernelPiS_PKii
.visible .entry _Z16scanBlocksKernelPiS_PKii(
	.param .u64 .ptr .align 1 _Z16scanBlocksKernelPiS_PKii_param_0,
	.param .u64 .ptr .align 1 _Z16scanBlocksKernelPiS_PKii_param_1,
	.param .u64 .ptr .align 1 _Z16scanBlocksKernelPiS_PKii_param_2,
	.param .u32 _Z16scanBlocksKernelPiS_PKii_param_3
)
{
	.reg .pred 	%p<11>;
	.reg .b32 	%r<81>;
	.reg .b64 	%rd<17>;

	ld.param.u64 	%rd4, [_Z16scanBlocksKernelPiS_PKii_param_0];
	ld.param.u64 	%rd3, [_Z16scanBlocksKernelPiS_PKii_param_1];
	ld.param.u64 	%rd5, [_Z16scanBlocksKernelPiS_PKii_param_2];
	ld.param.u32 	%r19, [_Z16scanBlocksKernelPiS_PKii_param_3];
	cvta.to.global.u64 	%rd1, %rd4;
	cvta.to.global.u64 	%rd2, %rd5;
	mov.u32 	%r1, %tid.x;
	mov.u32 	%r2, %ctaid.x;
	mov.u32 	%r77, %ntid.x;
	shl.b32 	%r4, %r77, 1;
	shr.u32 	%r20, %r1, 4;
	mad.lo.s32 	%r5, %r4, %r2, %r1;
	setp.ge.s32 	%p1, %r5, %r19;
	add.s32 	%r21, %r20, %r1;
	shl.b32 	%r22, %r21, 2;
	mov.u32 	%r23, temp;
	add.s32 	%r6, %r23, %r22;
	@%p1 bra 	$L__BB4_2;
	mul.wide.s32 	%rd6, %r5, 4;
	add.s64 	%rd7, %rd2, %rd6;
	ld.global.u32 	%r25, [%rd7];
	st.shared.u32 	[%r6], %r25;
	bra.uni 	$L__BB4_3;
$L__BB4_2:
	mov.b32 	%r24, 0;
	st.shared.u32 	[%r6], %r24;
$L__BB4_3:
	add.s32 	%r26, %r1, %r77;
	add.s32 	%r7, %r5, %r77;
	setp.ge.s32 	%p2, %r7, %r19;
	shr.u32 	%r27, %r26, 4;
	add.s32 	%r28, %r27, %r26;
	shl.b32 	%r29, %r28, 2;
	add.s32 	%r8, %r23, %r29;
	@%p2 bra 	$L__BB4_5;
	mul.wide.s32 	%rd8, %r7, 4;
	add.s64 	%rd9, %rd2, %rd8;
	ld.global.u32 	%r32, [%rd9];
	st.shared.u32 	[%r8], %r32;
	bra.uni 	$L__BB4_6;
$L__BB4_5:
	mov.b32 	%r31, 0;
	st.shared.u32 	[%r8], %r31;
$L__BB4_6:
	shl.b32 	%r34, %r1, 1;
	or.b32  	%r9, %r34, 1;
	mov.b32 	%r80, 1;
$L__BB4_7:
	bar.sync 	0;
	setp.ge.u32 	%p3, %r1, %r77;
	@%p3 bra 	$L__BB4_9;
	mul.lo.s32 	%r35, %r80, %r9;
	add.s32 	%r36, %r35, -1;
	add.s32 	%r37, %r35, %r80;
	add.s32 	%r38, %r36, %r80;
	shr.s32 	%r39, %r36, 4;
	add.s32 	%r40, %r39, %r35;
	shr.s32 	%r41, %r38, 4;
	add.s32 	%r42, %r41, %r37;
	shl.b32 	%r43, %r40, 2;
	add.s32 	%r45, %r23, %r43;
	ld.shared.u32 	%r46, [%r45+-4];
	shl.b32 	%r47, %r42, 2;
	add.s32 	%r48, %r23, %r47;
	ld.shared.u32 	%r49, [%r48+-4];
	add.s32 	%r50, %r49, %r46;
	st.shared.u32 	[%r48+-4], %r50;
$L__BB4_9:
	shl.b32 	%r80, %r80, 1;
	shr.u32 	%r13, %r77, 1;
	setp.gt.u32 	%p4, %r77, 1;
	mov.u32 	%r77, %r13;
	@%p4 bra 	$L__BB4_7;
	setp.ne.s32 	%p5, %r1, 0;
	@%p5 bra 	$L__BB4_14;
	add.s32 	%r51, %r4, -1;
	shr.u32 	%r52, %r51, 4;
	add.s32 	%r53, %r52, %r4;
	setp.eq.s64 	%p6, %rd3, 0;
	shl.b32 	%r54, %r53, 2;
	add.s32 	%r14, %r23, %r54;
	@%p6 bra 	$L__BB4_13;
	ld.shared.u32 	%r56, [%r14+-4];
	cvta.to.global.u64 	%rd10, %rd3;
	mul.wide.u32 	%rd11, %r2, 4;
	add.s64 	%rd12, %rd10, %rd11;
	st.global.u32 	[%rd12], %r56;
$L__BB4_13:
	mov.b32 	%r57, 0;
	st.shared.u32 	[%r14+-4], %r57;
$L__BB4_14:
	mov.b32 	%r79, 1;
$L__BB4_15:
	shr.u32 	%r80, %r80, 1;
	bar.sync 	0;
	setp.ge.u32 	%p7, %r1, %r79;
	@%p7 bra 	$L__BB4_17;
	mul.lo.s32 	%r59, %r80, %r9;
	add.s32 	%r60, %r59, -1;
	add.s32 	%r61, %r59, %r80;
	add.s32 	%r62, %r60, %r80;
	shr.s32 	%r63, %r60, 4;
	add.s32 	%r64, %r63, %r59;
	shr.s32 	%r65, %r62, 4;
	add.s32 	%r66, %r65, %r61;
	shl.b32 	%r67, %r64, 2;
	add.s32 	%r69, %r23, %r67;
	ld.shared.u32 	%r70, [%r69+-4];
	shl.b32 	%r71, %r66, 2;
	add.s32 	%r72, %r23, %r71;
	ld.shared.u32 	%r73, [%r72+-4];
	st.shared.u32 	[%r69+-4], %r73;
	add.s32 	%r74, %r73, %r70;
	st.shared.u32 	[%r72+-4], %r74;
$L__BB4_17:
	shl.b32 	%r79, %r79, 1;
	setp.lt.u32 	%p8, %r79, %r4;
	@%p8 bra 	$L__BB4_15;
	setp.ge.s32 	%p9, %r5, %r19;
	bar.sync 	0;
	@%p9 bra 	$L__BB4_20;
	ld.shared.u32 	%r75, [%r6];
	mul.wide.s32 	%rd13, %r5, 4;
	add.s64 	%rd14, %rd1, %rd13;
	st.global.u32 	[%rd14], %r75;
$L__BB4_20:
	setp.ge.s32 	%p10, %r7, %r19;
	@%p10 bra 	$L__BB4_22;
	ld.shared.u32 	%r76, [%r8];
	mul.wide.s32 	%rd15, %r7, 4;
	add.s64 	%rd16, %rd1, %rd15;
	st.global.u32 	[%rd16], %r76;
$L__BB4_22:
	ret;

}
	// .globl	_Z18addBlockSumsKernelPiPKii
.visible .entry _Z18addBlockSumsKernelPiPKii(
	.param .u64 .ptr .align 1 _Z18addBlockSumsKernelPiPKii_param_0,
	.param .u64 .ptr .align 1 _Z18addBlockSumsKernelPiPKii_param_1,
	.param .u32 _Z18addBlockSumsKernelPiPKii_param_2
)
{
	.reg .pred 	%p<3>;
	.reg .b32 	%r<14>;
	.reg .b64 	%rd<11>;

	ld.param.u64 	%rd2, [_Z18addBlockSumsKernelPiPKii_param_0];
	ld.param.u64 	%rd3, [_Z18addBlockSumsKernelPiPKii_param_1];
	ld.param.u32 	%r5, [_Z18addBlockSumsKernelPiPKii_param_2];
	cvta.to.global.u64 	%rd1, %rd2;
	cvta.to.global.u64 	%rd4, %rd3;
	mov.u32 	%r6, %ctaid.x;
	mov.u32 	%r1, %ntid.x;
	mul.lo.s32 	%r7, %r1, %r6;
	shl.b32 	%r8, %r7, 1;
	mov.u32 	%r9, %tid.x;
	add.s32 	%r2, %r8, %r9;
	mul.wide.u32 	%rd5, %r6, 4;
	add.s64 	%rd6, %rd4, %rd5;
	ld.global.u32 	%r3, [%rd6];
	setp.ge.s32 	%p1, %r2, %r5;
	@%p1 bra 	$L__BB5_2;
	mul.wide.s32 	%rd7, %r2, 4;
	add.s64 	%rd8, %rd1, %rd7;
	ld.global.u32 	%r10, [%rd8];
	add.s32 	%r11, %r10, %r3;
	st.global.u32 	[%rd8], %r11;
$L__BB5_2:
	add.s32 	%r4, %r2, %r1;
	setp.ge.u32 	%p2, %r4, %r5;
	@%p2 bra 	$L__BB5_4;
	mul.wide.u32 	%rd9, %r4, 4;
	add.s64 	%rd10, %rd1, %rd9;
	ld.global.u32 	%r12, [%rd10];
	add.s32 	%r13, %r12, %r3;
	st.global.u32 	[%rd10], %r13;
$L__BB5_4:
	ret;

}
	// .globl	_Z21createPredicateKernelPiPKii
.visible .entry _Z21createPredicateKernelPiPKii(
	.param .u64 .ptr .align 1 _Z21createPredicateKernelPiPKii_param_0,
	.param .u64 .ptr .align 1 _Z21createPredicateKernelPiPKii_param_1,
	.param .u32 _Z21createPredicateKernelPiPKii_param_2
)
{
	.reg .pred 	%p<2>;
	.reg .b32 	%r<7>;
	.reg .b64 	%rd<8>;

	ld.param.u64 	%rd1, [_Z21createPredicateKernelPiPKii_param_0];
	ld.param.u64 	%rd2, [_Z21createPredicateKernelPiPKii_param_1];
	ld.param.u32 	%r2, [_Z21createPredicateKernelPiPKii_param_2];
	mov.u32 	%r3, %ctaid.x;
	mov.u32 	%r4, %ntid.x;
	mov.u32 	%r5, %tid.x;
	mad.lo.s32 	%r1, %r3, %r4, %r5;
	setp.ge.s32 	%p1, %r1, %r2;
	@%p1 bra 	$L__BB6_2;
	cvta.to.global.u64 	%rd3, %rd2;
	cvta.to.global.u64 	%rd4, %rd1;
	mul.wide.s32 	%rd5, %r1, 4;
	add.s64 	%rd6, %rd3, %rd5;
	ld.global.u32 	%r6, [%rd6];
	add.s64 	%rd7, %rd4, %rd5;
	st.global.u32 	[%rd7], %r6;
$L__BB6_2:
	ret;

}
	// .globl	_Z13scatterKernelPiPKiS1_S1_i
.visible .entry _Z13scatterKernelPiPKiS1_S1_i(
	.param .u64 .ptr .align 1 _Z13scatterKernelPiPKiS1_S1_i_param_0,
	.param .u64 .ptr .align 1 _Z13scatterKernelPiPKiS1_S1_i_param_1,
	.param .u64 .ptr .align 1 _Z13scatterKernelPiPKiS1_S1_i_param_2,
	.param .u64 .ptr .align 1 _Z13scatterKernelPiPKiS1_S1_i_param_3,
	.param .u32 _Z13scatterKernelPiPKiS1_S1_i_param_4
)
{
	.reg .pred 	%p<3>;
	.reg .b32 	%r<9>;
	.reg .b64 	%rd<16>;

	ld.param.u64 	%rd1, [_Z13scatterKernelPiPKiS1_S1_i_param_0];
	ld.param.u64 	%rd2, [_Z13scatterKernelPiPKiS1_S1_i_param_1];
	ld.param.u64 	%rd3, [_Z13scatterKernelPiPKiS1_S1_i_param_2];
	ld.param.u64 	%rd4, [_Z13scatterKernelPiPKiS1_S1_i_param_3];
	ld.param.u32 	%r2, [_Z13scatterKernelPiPKiS1_S1_i_param_4];
	mov.u32 	%r3, %ctaid.x;
	mov.u32 	%r4, %ntid.x;
	mov.u32 	%r5, %tid.x;
	mad.lo.s32 	%r1, %r3, %r4, %r5;
	setp.ge.s32 	%p1, %r1, %r2;
	@%p1 bra 	$L__BB7_3;
	cvta.to.global.u64 	%rd5, %rd3;
	mul.wide.s32 	%rd6, %r1, 4;
	add.s64 	%rd7, %rd5, %rd6;
	ld.global.u32 	%r6, [%rd7];
	setp.eq.s32 	%p2, %r6, 0;
	@%p2 bra 	$L__BB7_3;
	cvta.to.global.u64 	%rd8, %rd2;
	add.s64 	%rd10, %rd8, %rd6;
	ld.global.u32 	%r7, [%rd10];
	cvta.to.global.u64 	%rd11, %rd4;
	add.s64 	%rd12, %rd11, %rd6;
	ld.global.u32 	%r8, [%rd12];
	cvta.to.global.u64 	%rd13, %rd1;
	mul.wide.s32 	%rd14, %r8, 4;
	add.s64 	%rd15, %rd13, %rd14;
	st.global.u32 	[%rd15], %r7;
$L__BB7_3:
	ret;

}
	// .globl	_Z20scatterIndicesKernelPiPKiS1_i
.visible .entry _Z20scatterIndicesKernelPiPKiS1_i(
	.param .u64 .ptr .align 1 _Z20scatterIndicesKernelPiPKiS1_i_param_0,
	.param .u64 .ptr .align 1 _Z20scatterIndicesKernelPiPKiS1_i_param_1,
	.param .u64 .ptr .align 1 _Z20scatterIndicesKernelPiPKiS1_i_param_2,
	.param .u32 _Z20scatterIndicesKernelPiPKiS1_i_param_3
)
{
	.reg .pred 	%p<3>;
	.reg .b32 	%r<8>;
	.reg .b64 	%rd<13>;

	ld.param.u64 	%rd1, [_Z20scatterIndicesKernelPiPKiS1_i_param_0];
	ld.param.u64 	%rd2, [_Z20scatterIndicesKernelPiPKiS1_i_param_1];
	ld.param.u64 	%rd3, [_Z20scatterIndicesKernelPiPKiS1_i_param_2];
	ld.param.u32 	%r2, [_Z20scatterIndicesKernelPiPKiS1_i_param_3];
	mov.u32 	%r3, %ctaid.x;
	mov.u32 	%r4, %ntid.x;
	mov.u32 	%r5, %tid.x;
	mad.lo.s32 	%r1, %r3, %r4, %r5;
	setp.ge.s32 	%p1, %r1, %r2;
	@%p1 bra 	$L__BB8_3;
	cvta.to.global.u64 	%rd4, %rd2;
	mul.wide.s32 	%rd5, %r1, 4;
	add.s64 	%rd6, %rd4, %rd5;
	ld.global.u32 	%r6, [%rd6];
	setp.eq.s32 	%p2, %r6, 0;
	@%p2 bra 	$L__BB8_3;
	cvta.to.global.u64 	%rd7, %rd3;
	add.s64 	%rd9, %rd7, %rd5;
	ld.global.u32 	%r7, [%rd9];
	cvta.to.global.u64 	%rd10, %rd1;
	mul.wide.s32 	%rd11, %r7, 4;
	add.s64 	%rd12, %rd10, %rd11;
	st.global.u32 	[%rd12], %r1;
$L__BB8_3:
	ret;

}
	// .globl	_Z21histogramAtomicKernelPjPKjiiii
.visible .entry _Z21histogramAtomicKernelPjPKjiiii(
	.param .u64 .ptr .align 1 _Z21histogramAtomicKernelPjPKjiiii_param_0,
	.param .u64 .ptr .align 1 _Z21histogramAtomicKernelPjPKjiiii_param_1,
	.param .u32 _Z21histogramAtomicKernelPjPKjiiii_param_2,
	.param .u32 _Z21histogramAtomicKernelPjPKjiiii_param_3,
	.param .u32 _Z21histogramAtomicKernelPjPKjiiii_param_4,
	.param .u32 _Z21histogramAtomicKernelPjPKjiiii_param_5
)
{
	.reg .pred 	%p<2>;
	.reg .b32 	%r<12>;
	.reg .b64 	%rd<9>;

	ld.param.u64 	%rd1, [_Z21histogramAtomicKernelPjPKjiiii_param_0];
	ld.param.u64 	%rd2, [_Z21histogramAtomicKernelPjPKjiiii_param_1];
	ld.param.u32 	%r4, [_Z21histogramAtomicKernelPjPKjiiii_param_2];
	ld.param.u32 	%r2, [_Z21histogramAtomicKernelPjPKjiiii_param_4];
	ld.param.u32 	%r3, [_Z21histogramAtomicKernelPjPKjiiii_param_5];
	mov.u32 	%r5, %ctaid.x;
	mov.u32 	%r6, %ntid.x;
	mov.u32 	%r7, %tid.x;
	mad.lo.s32 	%r1, %r5, %r6, %r7;
	setp.ge.s32 	%p1, %r1, %r4;
	@%p1 bra 	$L__BB9_2;
	cvta.to.global.u64 	%rd3, %rd2;
	cvta.to.global.u64 	%rd4, %rd1;
	mul.wide.s32 	%rd5, %r1, 4;
	add.s64 	%rd6, %rd3, %rd5;
	ld.global.u32 	%r8, [%rd6];
	shr.u32 	%r9, %r8, %r2;
	and.b32  	%r10, %r9, %r3;
	mul.wide.s32 	%rd7, %r10, 4;
	add.s64 	%rd8, %rd4, %rd7;
	atom.global.add.u32 	%r11, [%rd8], 1;
$L__BB9_2:
	ret;

}
	// .globl	_Z21histogramSharedKernelPjPKjiiii
.visible .entry _Z21histogramSharedKernelPjPKjiiii(
	.param .u64 .ptr .align 1 _Z21histogramSharedKernelPjPKjiiii_param_0,
	.param .u64 .ptr .align 1 _Z21histogramSharedKernelPjPKjiiii_param_1,
	.param .u32 _Z21histogramSharedKernelPjPKjiiii_param_2,
	.param .u32 _Z21histogramSharedKernelPjPKjiiii_param_3,
	.param .u32 _Z21histogramSharedKernelPjPKjiiii_param_4,
	.param .u32 _Z21histogramSharedKernelPjPKjiiii_param_5
)
{
	.reg .pred 	%p<6>;
	.reg .b32 	%r<31>;
	.reg .b64 	%rd<9>;

	ld.param.u64 	%rd2, [_Z21histogramSharedKernelPjPKjiiii_param_0];
	ld.param.u64 	%rd3, [_Z21histogramSharedKernelPjPKjiiii_param_1];
	ld.param.u32 	%r8, [_Z21histogramSharedKernelPjPKjiiii_param_2];
	ld.param.u32 	%r9, [_Z21histogramSharedKernelPjPKjiiii_param_3];
	ld.param.u32 	%r10, [_Z21histogramSharedKernelPjPKjiiii_param_4];
	ld.param.u32 	%r11, [_Z21histogramSharedKernelPjPKjiiii_param_5];
	mov.u32 	%r30, %tid.x;
	mov.u32 	%r12, %ctaid.x;
	mov.u32 	%r2, %ntid.x;
	mad.lo.s32 	%r3, %r12, %r2, %r30;
	setp.ge.s32 	%p1, %r30, %r9;
	@%p1 bra 	$L__BB10_3;
	mov.u32 	%r29, %r30;
$L__BB10_2:
	shl.b32 	%r13, %r29, 2;
	mov.u32 	%r14, sharedHist;
	add.s32 	%r15, %r14, %r13;
	mov.b32 	%r16, 0;
	st.shared.u32 	[%r15], %r16;
	add.s32 	%r29, %r29, %r2;
	setp.lt.s32 	%p2, %r29, %r9;
	@%p2 bra 	$L__BB10_2;
$L__BB10_3:
	bar.sync 	0;
	setp.ge.s32 	%p3, %r3, %r8;
	@%p3 bra 	$L__BB10_5;
	cvta.to.global.u64 	%rd4, %rd3;
	mul.wide.s32 	%rd5, %r3, 4;
	add.s64 	%rd6, %rd4, %rd5;
	ld.global.u32 	%r17, [%rd6];
	shr.u32 	%r18, %r17, %r10;
	and.b32  	%r19, %r18, %r11;
	shl.b32 	%r20, %r19, 2;
	mov.u32 	%r21, sharedHist;
	add.s32 	%r22, %r21, %r20;
	atom.shared.add.u32 	%r23, [%r22], 1;
$L__BB10_5:
	setp.ge.s32 	%p4, %r30, %r9;
	bar.sync 	0;
	@%p4 bra 	$L__BB10_8;
	cvta.to.global.u64 	%rd1, %rd2;
	mov.u32 	%r25, sharedHist;
$L__BB10_7:
	mul.wide.s32 	%rd7, %r30, 4;
	add.s64 	%rd8, %rd1, %rd7;
	shl.b32 	%r24, %r30, 2;
	add.s32 	%r26, %r25, %r24;
	ld.shared.u32 	%r27, [%r26];
	atom.global.add.u32 	%r28, [%rd8], %r27;
	add.s32 	%r30, %r30, %r2;
	setp.lt.s32 	%p5, %r30, %r9;
	@%p5 bra 	$L__BB10_7;
$L__BB10_8:
	ret;

}
	// .globl	_Z19initParticlesKernelP8Particleij
.visible .entry _Z19initParticlesKernelP8Particleij(
	.param .u64 .ptr .align 1 _Z19initParticlesKernelP8Particleij_param_0,
	.param .u32 _Z19initParticlesKernelP8Particleij_param_1,
	.param .u32 _Z19initParticlesKernelP8Particleij_param_2
)
{
	.reg .pred 	%p<2>;
	.reg .b32 	%r<16>;
	.reg .b32 	%f<13>;
	.reg .b64 	%rd<5>;

	ld.param.u64 	%rd1, [_Z19initParticlesKernelP8Particleij_param_0];
	ld.param.u32 	%r3, [_Z19initParticlesKernelP8Particleij_param_1];
	ld.param.u32 	%r2, [_Z19initParticlesKernelP8Particleij_param_2];
	mov.u32 	%r4, %ctaid.x;
	mov.u32 	%r5, %ntid.x;
	mov.u32 	%r6, %tid.x;
	mad.lo.s32 	%r1, %r4, %r5, %r6;
	setp.ge.s32 	%p1, %r1, %r3;
	@%p1 bra 	$L__BB11_2;
	cvta.to.global.u64 	%rd2, %rd1;
	mad.lo.s32 	%r7, %r1, 1099087573, %r2;
	mad.lo.s32 	%r8, %r7, 1103515245, 12345;
	and.b32  	%r9, %r8, 2147483647;
	cvt.rn.f32.u32 	%f1, %r9;
	mul.f32 	%f2, %f1, 0f30000000;
	mad.lo.s32 	%r10, %r7, -1029531031, -740551042;
	and.b32  	%r11, %r10, 2147483647;
	cvt.rn.f32.u32 	%f3, %r11;
	mul.f32 	%f4, %f3, 0f30000000;
	mad.lo.s32 	%r12, %r7, -2139243339, -1492899873;
	and.b32  	%r13, %r12, 2147483647;
	cvt.rn.f32.u32 	%f5, %r13;
	mad.lo.s32 	%r14, %r7, -301564143, -698016724;
	and.b32  	%r15, %r14, 2147483647;
	cvt.rn.f32.u32 	%f6, %r15;
	mul.f32 	%f7, %f2, 0f447A0000;
	mul.wide.s32 	%rd3, %r1, 16;
	add.s64 	%rd4, %rd2, %rd3;
	st.global.f32 	[%rd4], %f7;
	mul.f32 	%f8, %f4, 0f442F0000;
	st.global.f32 	[%rd4+4], %f8;
	fma.rn.f32 	%f9, %f5, 0f30000000, 0fBF000000;
	mul.f32 	%f10, %f9, 0f41A00000;
	st.global.f32 	[%rd4+8], %f10;
	fma.rn.f32 	%f11, %f6, 0f30000000, 0fBF000000;
	mul.f32 	%f12, %f11, 0f41A00000;
	st.global.f32 	[%rd4+12], %f12;
$L__BB11_2:
	ret;

}
	// .globl	_Z21updateParticlesKernelP8Particleif
.visible .entry _Z21updateParticlesKernelP8Particleif(
	.param .u64 .ptr .align 1 _Z21updateParticlesKernelP8Particleif_param_0,
	.param .u32 _Z21updateParticlesKernelP8Particleif_param_1,
	.param .f32 _Z21updateParticlesKernelP8Particleif_param_2
)
{
	.reg .pred 	%p<6>;
	.reg .b32 	%r<12>;
	.reg .b32 	%f<35>;
	.reg .b64 	%rd<5>;

	ld.param.u64 	%rd1, [_Z21updateParticlesKernelP8Particleif_param_0];
	ld.param.u32 	%r2, [_Z21updateParticlesKernelP8Particleif_param_1];
	ld.param.f32 	%f1, [_Z21updateParticlesKernelP8Particleif_param_2];
	mov.u32 	%r3, %ctaid.x;
	mov.u32 	%r4, %ntid.x;
	mov.u32 	%r5, %tid.x;
	mad.lo.s32 	%r1, %r3, %r4, %r5;
	setp.ge.s32 	%p1, %r1, %r2;
	@%p1 bra 	$L__BB12_2;
	cvta.to.global.u64 	%rd2, %rd1;
	mul.wide.s32 	%rd3, %r1, 16;
	add.s64 	%rd4, %rd2, %rd3;
	ld.global.f32 	%f2, [%rd4];
	ld.global.f32 	%f3, [%rd4+4];
	ld.global.f32 	%f4, [%rd4+8];
	ld.global.f32 	%f5, [%rd4+12];
	fma.rn.f32 	%f6, %f1, %f4, %f2;
	fma.rn.f32 	%f7, %f1, %f5, %f3;
	setp.lt.f32 	%p2, %f6, 0f00000000;
	neg.f32 	%f8, %f6;
	mul.f32 	%f9, %f4, 0fBF666666;
	selp.f32 	%f10, %f9, %f4, %p2;
	selp.f32 	%f11, %f8, %f6, %p2;
	setp.gt.f32 	%p3, %f11, 0f447A0000;
	mov.f32 	%f12, 0f44FA0000;
	sub.f32 	%f13, %f12, %f11;
	mul.f32 	%f14, %f10, 0fBF666666;
	selp.f32 	%f15, %f14, %f10, %p3;
	selp.f32 	%f16, %f13, %f11, %p3;
	setp.lt.f32 	%p4, %f7, 0f00000000;
	neg.f32 	%f17, %f7;
	mul.f32 	%f18, %f5, 0fBF666666;
	selp.f32 	%f19, %f18, %f5, %p4;
	selp.f32 	%f20, %f17, %f7, %p4;
	setp.gt.f32 	%p5, %f20, 0f442F0000;
	mov.f32 	%f21, 0f44AF0000;
	sub.f32 	%f22, %f21, %f20;
	mul.f32 	%f23, %f19, 0fBF666666;
	selp.f32 	%f24, %f23, %f19, %p5;
	selp.f32 	%f25, %f22, %f20, %p5;
	fma.rn.f32 	%f26, %f16, 0f447A0000, %f25;
	cvt.rzi.u32.f32 	%r6, %f26;
	add.s32 	%r7, %r6, %r1;
	mad.lo.s32 	%r8, %r7, 1103515245, 12345;
	and.b32  	%r9, %r8, 2147483647;
	cvt.rn.f32.u32 	%f27, %r9;
	fma.rn.f32 	%f28, %f27, 0f30000000, 0fBF000000;
	add.f32 	%f29, %f28, %f28;
	mad.lo.s32 	%r10, %r7, -1029531031, -740551042;
	and.b32  	%r11, %r10, 2147483647;
	cvt.rn.f32.u32 	%f30, %r11;
	fma.rn.f32 	%f31, %f30, 0f30000000, 0fBF000000;
	add.f32 	%f32, %f31, %f31;
	fma.rn.f32 	%f33, %f1, %f29, %f15;
	fma.rn.f32 	%f34, %f1, %f32, %f24;
	st.global.f32 	[%rd4], %f16;
	st.global.f32 	[%rd4+4], %f25;
	st.global.f32 	[%rd4+8], %f33;
	st.global.f32 	[%rd4+12], %f34;
$L__BB12_2:
	ret;

}
	// .globl	_Z19computeSpeedsKernelPfPK8Particlei
.visible .entry _Z19computeSpeedsKernelPfPK8Particlei(
	.param .u64 .ptr .align 1 _Z19computeSpeedsKernelPfPK8Particlei_param_0,
	.param .u64 .ptr .align 1 _Z19computeSpeedsKernelPfPK8Particlei_param_1,
	.param .u32 _Z19computeSpeedsKernelPfPK8Particlei_param_2
)
{
	.reg .pred 	%p<2>;
	.reg .b32 	%r<6>;
	.reg .b32 	%f<6>;
	.reg .b64 	%rd<9>;

	ld.param.u64 	%rd1, [_Z19computeSpeedsKernelPfPK8Particlei_param_0];
	ld.param.u64 	%rd2, [_Z19computeSpeedsKernelPfPK8Particlei_param_1];
	ld.param.u32 	%r2, [_Z19computeSpeedsKernelPfPK8Particlei_param_2];
	mov.u32 	%r3, %ctaid.x;
	mov.u32 	%r4, %ntid.x;
	mov.u32 	%r5, %tid.x;
	mad.lo.s32 	%r1, %r3, %r4, %r5;
	setp.ge.s32 	%p1, %r1, %r2;
	@%p1 bra 	$L__BB13_2;
	cvta.to.global.u64 	%rd3, %rd2;
	cvta.to.global.u64 	%rd4, %rd1;
	mul.wide.s32 	%rd5, %r1, 16;
	add.s64 	%rd6, %rd3, %rd5;
	ld.global.f32 	%f1, [%rd6+8];
	ld.global.f32 	%f2, [%rd6+12];
	mul.f32 	%f3, %f2, %f2;
	fma.rn.f32 	%f4, %f1, %f1, %f3;
	sqrt.rn.f32 	%f5, %f4;
	mul.wide.s32 	%rd7, %r1, 4;
	add.s64 	%rd8, %rd4, %rd7;
	st.global.f32 	[%rd8], %f5;
$L__BB13_2:
	ret;

}
	// .globl	_Z21renderParticlesKernelPhPK8ParticlePKfiff
.visible .entry _Z21renderParticlesKernelPhPK8ParticlePKfiff(
	.param .u64 .ptr .align 1 _Z21renderParticlesKernelPhPK8ParticlePKfiff_param_0,
	.param .u64 .ptr .align 1 _Z21renderParticlesKernelPhPK8ParticlePKfiff_param_1,
	.param .u64 .ptr .align 1 _Z21renderParticlesKernelPhPK8ParticlePKfiff_param_2,
	.param .u32 _Z21renderParticlesKernelPhPK8ParticlePKfiff_param_3,
	.param .f32 _Z21renderParticlesKernelPhPK8ParticlePKfiff_param_4,
	.param .f32 _Z21renderParticlesKernelPhPK8ParticlePKfiff_param_5
)
{
	.reg .pred 	%p<4>;
	.reg .b16 	%rs<5>;
	.reg .b32 	%r<15>;
	.reg .b32 	%f<7>;
	.reg .b64 	%rd<5>;

	ld.param.u64 	%rd1, [_Z21renderParticlesKernelPhPK8ParticlePKfiff_param_0];
	mov.u32 	%r3, %ctaid.x;
	mov.u32 	%r4, %ntid.x;
	mov.u32 	%r5, %tid.x;
	mad.lo.s32 	%r1, %r3, %r4, %r5;
	mov.u32 	%r6, %ctaid.y;
	mov.u32 	%r7, %ntid.y;
	mov.u32 	%r8, %tid.y;
	mad.lo.s32 	%r9, %r6, %r7, %r8;
	setp.gt.s32 	%p1, %r1, 999;
	setp.gt.u32 	%p2, %r9, 699;
	or.pred  	%p3, %p1, %p2;
	@%p3 bra 	$L__BB14_2;
	cvta.to.global.u64 	%rd2, %rd1;
	mad.lo.s32 	%r10, %r9, 1000, %r1;
	shl.b32 	%r11, %r10, 2;
	cvt.s64.s32 	%rd3, %r11;
	add.s64 	%rd4, %rd2, %rd3;
	ld.global.u8 	%rs1, [%rd4];
	cvt.rn.f32.u16 	%f1, %rs1;
	mul.f32 	%f2, %f1, 0f3F733333;
	cvt.rzi.u32.f32 	%r12, %f2;
	st.global.u8 	[%rd4], %r12;
	ld.global.u8 	%rs2, [%rd4+1];
	cvt.rn.f32.u16 	%f3, %rs2;
	mul.f32 	%f4, %f3, 0f3F733333;
	cvt.rzi.u32.f32 	%r13, %f4;
	st.global.u8 	[%rd4+1], %r13;
	ld.global.u8 	%rs3, [%rd4+2];
	cvt.rn.f32.u16 	%f5, %rs3;
	mul.f32 	%f6, %f5, 0f3F733333;
	cvt.rzi.u32.f32 	%r14, %f6;
	st.global.u8 	[%rd4+2], %r14;
	mov.b16 	%rs4, 255;
	st.global.u8 	[%rd4+3], %rs4;
$L__BB14_2:
	ret;

}
	// .globl	_Z19drawParticlesKernelPhPK8ParticlePKfiff
.visible .entry _Z19drawParticlesKernelPhPK8ParticlePKfiff(
	.param .u64 .ptr .align 1 _Z19drawParticlesKernelPhPK8ParticlePKfiff_param_0,
	.param .u64 .ptr .align 1 _Z19drawParticlesKernelPhPK8ParticlePKfiff_param_1,
	.param .u64 .ptr .align 1 _Z19drawParticlesKernelPhPK8ParticlePKfiff_param_2,
	.param .u32 _Z19drawParticlesKernelPhPK8ParticlePKfiff_param_3,
	.param .f32 _Z19drawParticlesKernelPhPK8ParticlePKfiff_param_4,
	.param .f32 _Z19drawParticlesKernelPhPK8ParticlePKfiff_param_5
)
{
	.reg .pred 	%p<5>;
	.reg .b32 	%r<14>;
	.reg .b32 	%f<17>;
	.reg .b64 	%rd<13>;

	ld.param.u64 	%rd1, [_Z19drawParticlesKernelPhPK8ParticlePKfiff_param_0];
	ld.param.u64 	%rd2, [_Z19drawParticlesKernelPhPK8ParticlePKfiff_param_1];
	ld.param.u64 	%rd3, [_Z19drawParticlesKernelPhPK8ParticlePKfiff_param_2];
	ld.param.u32 	%r4, [_Z19drawParticlesKernelPhPK8ParticlePKfiff_param_3];
	ld.param.f32 	%f1, [_Z19drawParticlesKernelPhPK8ParticlePKfiff_param_4];
	ld.param.f32 	%f2, [_Z19drawParticlesKernelPhPK8ParticlePKfiff_param_5];
	mov.u32 	%r5, %ctaid.x;
	mov.u32 	%r6, %ntid.x;
	mov.u32 	%r7, %tid.x;
	mad.lo.s32 	%r1, %r5, %r6, %r7;
	setp.ge.s32 	%p1, %r1, %r4;
	@%p1 bra 	$L__BB15_3;
	cvta.to.global.u64 	%rd4, %rd2;
	mul.wide.s32 	%rd5, %r1, 16;
	add.s64 	%rd6, %rd4, %rd5;
	ld.global.f32 	%f3, [%rd6];
	cvt.rzi.s32.f32 	%r2, %f3;
	ld.global.f32 	%f4, [%rd6+4];
	cvt.rzi.s32.f32 	%r8, %f4;
	setp.gt.u32 	%p2, %r2, 999;
	setp.gt.u32 	%p3, %r8, 699;
	or.pred  	%p4, %p2, %p3;
	@%p4 bra 	$L__BB15_3;
	cvta.to.global.u64 	%rd7, %rd3;
	mul.wide.s32 	%rd8, %r1, 4;
	add.s64 	%rd9, %rd7, %rd8;
	ld.global.f32 	%f5, [%rd9];
	sub.f32 	%f6, %f5, %f1;
	sub.f32 	%f7, %f2, %f1;
	add.f32 	%f8, %f7, 0f3A83126F;
	div.rn.f32 	%f9, %f6, %f8;
	max.f32 	%f10, %f9, 0f00000000;
	min.f32 	%f11, %f10, 0f3F800000;
	mul.f32 	%f12, %f11, 0f437F0000;
	cvt.rzi.u32.f32 	%r9, %f12;
	mov.f32 	%f13, 0f3F800000;
	sub.f32 	%f14, %f13, %f11;
	fma.rn.f32 	%f15, %f14, 0f43000000, 0f42FE0000;
	cvt.rzi.u32.f32 	%r10, %f15;
	mul.f32 	%f16, %f14, 0f437F0000;
	cvt.rzi.u32.f32 	%r11, %f16;
	mad.lo.s32 	%r12, %r8, 1000, %r2;
	shl.b32 	%r13, %r12, 2;
	cvt.u64.u32 	%rd10, %r13;
	cvta.to.global.u64 	%rd11, %rd1;
	add.s64 	%rd12, %rd11, %rd10;
	st.global.u8 	[%rd12], %r11;
	st.global.u8 	[%rd12+1], %r10;
	st.global.u8 	[%rd12+2], %r9;
$L__BB15_3:
	ret;

}
	// .globl	_Z15initSieveKernelPii
.visible .entry _Z15initSieveKernelPii(
	.param .u64 .ptr .align 1 _Z15initSieveKernelPii_param_0,
	.param .u32 _Z15initSieveKernelPii_param_1
)
{
	.reg .pred 	%p<3>;
	.reg .b32 	%r<7>;
	.reg .b64 	%rd<5>;

	ld.param.u64 	%rd1, [_Z15initSieveKernelPii_param_0];
	ld.param.u32 	%r2, [_Z15initSieveKernelPii_param_1];
	mov.u32 	%r3, %ctaid.x;
	mov.u32 	%r4, %ntid.x;
	mov.u32 	%r5, %tid.x;
	mad.lo.s32 	%r1, %r3, %r4, %r5;
	setp.ge.s32 	%p1, %r1, %r2;
	@%p1 bra 	$L__BB16_2;
	cvta.to.global.u64 	%rd2, %rd1;
	setp.gt.s32 	%p2, %r1, 1;
	selp.u32 	%r6, 1, 0, %p2;
	mul.wide.s32 	%rd3, %r1, 4;
	add.s64 	%rd4, %rd2, %rd3;
	st.global.u32 	[%rd4], %r6;
$L__BB16_2:
	ret;

}
	// .globl	_Z20markCompositesKernelPiii
.visible .entry _Z20markCompositesKernelPiii(
	.param .u64 .ptr .align 1 _Z20markCompositesKernelPiii_param_0,
	.param .u32 _Z20markCompositesKernelPiii_param_1,
	.param .u32 _Z20markCompositesKernelPiii_param_2
)
{
	.reg .pred 	%p<2>;
	.reg .b32 	%r<10>;
	.reg .b64 	%rd<5>;

	ld.param.u64 	%rd1, [_Z20markCompositesKernelPiii_param_0];
	ld.param.u32 	%r2, [_Z20markCompositesKernelPiii_param_1];
	ld.param.u32 	%r3, [_Z20markCompositesKernelPiii_param_2];
	mov.u32 	%r4, %ctaid.x;
	mov.u32 	%r5, %ntid.x;
	mov.u32 	%r6, %tid.x;
	mad.lo.s32 	%r7, %r4, %r5, %r6;
	add.s32 	%r8, %r7, %r3;
	mul.lo.s32 	%r1, %r8, %r3;
	setp.ge.s32 	%p1, %r1, %r2;
	@%p1 bra 	$L__BB17_2;
	cvta.to.global.u64 	%rd2, %rd1;
	mul.wide.s32 	%rd3, %r1, 4;
	add.s64 	%rd4, %rd2, %rd3;
	mov.b32 	%r9, 0;
	st.global.u32 	[%rd4], %r9;
$L__BB17_2:
	ret;

}
	// .globl	_Z15countOnesKernelPKiPii
.visible .entry _Z15countOnesKernelPKiPii(
	.param .u64 .ptr .align 1 _Z15countOnesKernelPKiPii_param_0,
	.param .u64 .ptr .align 1 _Z15countOnesKernelPKiPii_param_1,
	.param .u32 _Z15countOnesKernelPKiPii_param_2
)
{
	.reg .pred 	%p<8>;
	.reg .b32 	%r<47>;
	.reg .b64 	%rd<11>;

	ld.param.u64 	%rd3, [_Z15countOnesKernelPKiPii_param_0];
	ld.param.u64 	%rd2, [_Z15countOnesKernelPKiPii_param_1];
	ld.param.u32 	%r13, [_Z15countOnesKernelPKiPii_param_2];
	cvta.to.global.u64 	%rd1, %rd3;
	mov.u32 	%r1, %tid.x;
	mov.u32 	%r2, %ctaid.x;
	mov.u32 	%r46, %ntid.x;
	mul.lo.s32 	%r15, %r46, %r2;
	shl.b32 	%r16, %r15, 1;
	add.s32 	%r4, %r16, %r1;
	setp.ge.u32 	%p1, %r4, %r13;
	mov.b32 	%r45, 0;
	@%p1 bra 	$L__BB18_2;
	mul.wide.u32 	%rd4, %r4, 4;
	add.s64 	%rd5, %rd1, %rd4;
	ld.global.u32 	%r45, [%rd5];
$L__BB18_2:
	add.s32 	%r7, %r4, %r46;
	setp.ge.u32 	%p2, %r7, %r13;
	@%p2 bra 	$L__BB18_4;
	mul.wide.u32 	%rd6, %r7, 4;
	add.s64 	%rd7, %rd1, %rd6;
	ld.global.u32 	%r17, [%rd7];
	add.s32 	%r45, %r17, %r45;
$L__BB18_4:
	shl.b32 	%r18, %r1, 2;
	mov.u32 	%r19, sdata_int;
	add.s32 	%r10, %r19, %r18;
	st.shared.u32 	[%r10], %r45;
	bar.sync 	0;
	setp.lt.u32 	%p3, %r46, 66;
	@%p3 bra 	$L__BB18_8;
$L__BB18_5:
	shr.u32 	%r12, %r46, 1;
	setp.ge.u32 	%p4, %r1, %r12;
	@%p4 bra 	$L__BB18_7;
	shl.b32 	%r20, %r12, 2;
	add.s32 	%r21, %r10, %r20;
	ld.shared.u32 	%r22, [%r21];
	ld.shared.u32 	%r23, [%r10];
	add.s32 	%r24, %r23, %r22;
	st.shared.u32 	[%r10], %r24;
$L__BB18_7:
	bar.sync 	0;
	setp.gt.u32 	%p5, %r46, 131;
	mov.u32 	%r46, %r12;
	@%p5 bra 	$L__BB18_5;
$L__BB18_8:
	setp.gt.u32 	%p6, %r1, 31;
	@%p6 bra 	$L__BB18_11;
	ld.volatile.shared.u32 	%r25, [%r10+128];
	ld.volatile.shared.u32 	%r26, [%r10];
	add.s32 	%r27, %r26, %r25;
	st.volatile.shared.u32 	[%r10], %r27;
	ld.volatile.shared.u32 	%r28, [%r10+64];
	ld.volatile.shared.u32 	%r29, [%r10];
	add.s32 	%r30, %r29, %r28;
	st.volatile.shared.u32 	[%r10], %r30;
	ld.volatile.shared.u32 	%r31, [%r10+32];
	ld.volatile.shared.u32 	%r32, [%r10];
	add.s32 	%r33, %r32, %r31;
	st.volatile.shared.u32 	[%r10], %r33;
	ld.volatile.shared.u32 	%r34, [%r10+16];
	ld.volatile.shared.u32 	%r35, [%r10];
	add.s32 	%r36, %r35, %r34;
	st.volatile.shared.u32 	[%r10], %r36;
	ld.volatile.shared.u32 	%r37, [%r10+8];
	ld.volatile.shared.u32 	%r38, [%r10];
	add.s32 	%r39, %r38, %r37;
	st.volatile.shared.u32 	[%r10], %r39;
	ld.volatile.shared.u32 	%r40, [%r10+4];
	ld.volatile.shared.u32 	%r41, [%r10];
	add.s32 	%r42, %r41, %r40;
	st.volatile.shared.u32 	[%r10], %r42;
	setp.ne.s32 	%p7, %r1, 0;
	@%p7 bra 	$L__BB18_11;
	ld.shared.u32 	%r43, [sdata_int];
	cvta.to.global.u64 	%rd8, %rd2;
	mul.wide.u32 	%rd9, %r2, 4;
	add.s64 	%rd10, %rd8, %rd9;
	st.global.u32 	[%rd10], %r43;
$L__BB18_11:
	ret;

}
	// .globl	_Z19radixSortPassKernelPjPKjS1_iii
.visible .entry _Z19radixSortPassKernelPjPKjS1_iii(
	.param .u64 .ptr .align 1 _Z19radixSortPassKernelPjPKjS1_iii_param_0,
	.param .u64 .ptr .align 1 _Z19radixSortPassKernelPjPKjS1_iii_param_1,
	.param .u64 .ptr .align 1 _Z19radixSortPassKernelPjPKjS1_iii_param_2,
	.param .u32 _Z19radixSortPassKernelPjPKjS1_iii_param_3,
	.param .u32 _Z19radixSortPassKernelPjPKjS1_iii_param_4,
	.param .u32 _Z19radixSortPassKernelPjPKjS1_iii_param_5
)
{


	ret;

}
	// .globl	_Z17clearScreenKernelPhhhh
.visible .entry _Z17clearScreenKernelPhhhh(
	.param .u64 .ptr .align 1 _Z17clearScreenKernelPhhhh_param_0,
	.param .u8 _Z17clearScreenKernelPhhhh_param_1,
	.param .u8 _Z17clearScreenKernelPhhhh_param_2,
	.param .u8 _Z17clearScreenKernelPhhhh_param_3
)
{
	.reg .pred 	%p<4>;
	.reg .b16 	%rs<5>;
	.reg .b32 	%r<12>;
	.reg .b64 	%rd<5>;

	ld.param.u64 	%rd1, [_Z17clearScreenKernelPhhhh_param_0];
	ld.param.u8 	%rs1, [_Z17clearScreenKernelPhhhh_param_1];
	ld.param.u8 	%rs2, [_Z17clearScreenKernelPhhhh_param_2];
	ld.param.u8 	%rs3, [_Z17clearScreenKernelPhhhh_param_3];
	mov.u32 	%r3, %ctaid.x;
	mov.u32 	%r4, %ntid.x;
	mov.u32 	%r5, %tid.x;
	mad.lo.s32 	%r1, %r3, %r4, %r5;
	mov.u32 	%r6, %ctaid.y;
	mov.u32 	%r7, %ntid.y;
	mov.u32 	%r8, %tid.y;
	mad.lo.s32 	%r9, %r6, %r7, %r8;
	setp.gt.s32 	%p1, %r1, 999;
	setp.gt.u32 	%p2, %r9, 699;
	or.pred  	%p3, %p1, %p2;
	@%p3 bra 	$L__BB20_2;
	cvta.to.global.u64 	%rd2, %rd1;
	mad.lo.s32 	%r10, %r9, 1000, %r1;
	shl.b32 	%r11, %r10, 2;
	cvt.s64.s32 	%rd3, %r11;
	add.s64 	%rd4, %rd2, %rd3;
	st.global.u8 	[%rd4], %rs3;
	st.global.u8 	[%rd4+1], %rs2;
	st.global.u8 	[%rd4+2], %rs1;
	mov.b16 	%rs4, 255;
	st.global.u8 	[%rd4+3], %rs4;
$L__BB20_2:
	ret;

}
	// .globl	_Z13drawBarKernelPhiiiihhh
.visible .entry _Z13drawBarKernelPhiiiihhh(
	.param .u64 .ptr .align 1 _Z13drawBarKernelPhiiiihhh_param_0,
	.param .u32 _Z13drawBarKernelPhiiiihhh_param_1,
	.param .u32 _Z13drawBarKernelPhiiiihhh_param_2,
	.param .u32 _Z13drawBarKernelPhiiiihhh_param_3,
	.param .u32 _Z13drawBarKernelPhiiiihhh_param_4,
	.param .u8 _Z13drawBarKernelPhiiiihhh_param_5,
	.param .u8 _Z13drawBarKernelPhiiiihhh_param_6,
	.param .u8 _Z13drawBarKernelPhiiiihhh_param_7
)
{
	.reg .pred 	%p<11>;
	.reg .b16 	%rs<4>;
	.reg .b32 	%r<18>;
	.reg .b64 	%rd<5>;

	ld.param.u64 	%rd1, [_Z13drawBarKernelPhiiiihhh_param_0];
	ld.param.u32 	%r3, [_Z13drawBarKernelPhiiiihhh_param_1];
	ld.param.u32 	%r4, [_Z13drawBarKernelPhiiiihhh_param_2];
	ld.param.u32 	%r5, [_Z13drawBarKernelPhiiiihhh_param_3];
	ld.param.u32 	%r6, [_Z13drawBarKernelPhiiiihhh_param_4];
	ld.param.u8 	%rs1, [_Z13drawBarKernelPhiiiihhh_param_5];
	ld.param.u8 	%rs2, [_Z13drawBarKernelPhiiiihhh_param_6];
	ld.param.u8 	%rs3, [_Z13drawBarKernelPhiiiihhh_param_7];
	mov.u32 	%r7, %ctaid.x;
	mov.u32 	%r8, %ntid.x;
	mov.u32 	%r9, %tid.x;
	mad.lo.s32 	%r1, %r7, %r8, %r9;
	mov.u32 	%r10, %ctaid.y;
	mov.u32 	%r11, %ntid.y;
	mov.u32 	%r12, %tid.y;
	mad.lo.s32 	%r13, %r10, %r11, %r12;
	setp.gt.s32 	%p1, %r1, 999;
	setp.gt.u32 	%p2, %r13, 699;
	or.pred  	%p3, %p1, %p2;
	@%p3 bra 	$L__BB21_3;
	setp.lt.s32 	%p4, %r1, %r3;
	add.s32 	%r14, %r5, %r3;
	setp.ge.s32 	%p5, %r1, %r14;
	setp.lt.s32 	%p6, %r13, %r4;
	or.pred  	%p7, %p4, %p6;
	or.pred  	%p8, %p7, %p5;
	add.s32 	%r15, %r6, %r4;
	setp.ge.s32 	%p9, %r13, %r15;
	or.pred  	%p10, %p8, %p9;
	@%p10 bra 	$L__BB21_3;
	mad.lo.s32 	%r16, %r13, 1000, %r1;
	shl.b32 	%r17, %r16, 2;
	cvt.s64.s32 	%rd2, %r17;
	cvta.to.global.u64 	%rd3, %rd1;
	add.s64 	%rd4, %rd3, %rd2;
	st.global.u8 	[%rd4], %rs3;
	st.global.u8 	[%rd4+1], %rs2;
	st.global.u8 	[%rd4+2], %rs1;
$L__BB21_3:
	ret;

}
	// .globl	_Z23drawHistogramBarsKernelPhPKjijiiii
.visible .entry _Z23drawHistogramBarsKernelPhPKjijiiii(
	.param .u64 .ptr .align 1 _Z23drawHistogramBarsKernelPhPKjijiiii_param_0,
	.param .u64 .ptr .align 1 _Z23drawHistogramBarsKernelPhPKjijiiii_param_1,
	.param .u32 _Z23drawHistogramBarsKernelPhPKjijiiii_param_2,
	.param .u32 _Z23drawHistogramBarsKernelPhPKjijiiii_param_3,
	.param .u32 _Z23drawHistogramBarsKernelPhPKjijiiii_param_4,
	.param .u32 _Z23drawHistogramBarsKernelPhPKjijiiii_param_5,
	.param .u32 _Z23drawHistogramBarsKernelPhPKjijiiii_param_6,
	.param .u32 _Z23drawHistogramBarsKernelPhPKjijiiii_param_7
)
{
	.local .align 4 .b8 	__local_depot22[28];
	.reg .b64 	%SP;
	.reg .b64 	%SPL;
	.reg .pred 	%p<39>;
	.reg .b16 	%rs<2>;
	.reg .b32 	%r<149>;
	.reg .b32 	%f<89>;
	.reg .b64 	%rd<65>;
	.reg .b64 	%fd<7>;

	mov.u64 	%SPL, __local_depot22;
	ld.param.u64 	%rd23, [_Z23drawHistogramBarsKernelPhPKjijiiii_param_0];
	ld.param.u64 	%rd24, [_Z23drawHistogramBarsKernelPhPKjijiiii_param_1];
	ld.param.u32 	%r49, [_Z23drawHistogramBarsKernelPhPKjijiiii_param_2];
	ld.param.u32 	%r50, [_Z23drawHistogramBarsKernelPhPKjijiiii_param_3];
	ld.param.u32 	%r51, [_Z23drawHistogramBarsKernelPhPKjijiiii_param_4];
	ld.param.u32 	%r52, [_Z23drawHistogramBarsKernelPhPKjijiiii_param_5];
	ld.param.u32 	%r53, [_Z23drawHistogramBarsKernelPhPKjijiiii_param_6];
	ld.param.u32 	%r54, [_Z23drawHistogramBarsKernelPhPKjijiiii_param_7];
	add.u64 	%rd1, %SPL, 0;
	mov.u32 	%r55, %ctaid.x;
	mov.u32 	%r56, %ntid.x;
	mov.u32 	%r57, %tid.x;
	mad.lo.s32 	%r1, %r55, %r56, %r57;
	mov.u32 	%r58, %ctaid.y;
	mov.u32 	%r59, %ntid.y;
	mov.u32 	%r60, %tid.y;
	mad.lo.s32 	%r61, %r58, %r59, %r60;
	setp.gt.s32 	%p1, %r1, 999;
	setp.gt.u32 	%p2, %r61, 699;
	or.pred  	%p3, %p1, %p2;
	@%p3 bra 	$L__BB22_29;
	add.s32 	%r3, %r52, 2;
	setp.lt.s32 	%p4, %r1, %r51;
	mad.lo.s32 	%r62, %r3, %r49, %r51;
	setp.ge.s32 	%p5, %r1, %r62;
	or.pred  	%p6, %p4, %p5;
	@%p6 bra 	$L__BB22_29;
	sub.s32 	%r63, %r1, %r51;
	div.s32 	%r4, %r63, %r3;
	mul.lo.s32 	%r64, %r4, %r3;
	sub.s32 	%r65, %r63, %r64;
	setp.lt.s32 	%p7, %r4, 0;
	setp.ge.s32 	%p8, %r4, %r49;
	setp.ge.s32 	%p9, %r65, %r52;
	or.pred  	%p10, %p8, %p9;
	or.pred  	%p11, %p10, %p7;
	@%p11 bra 	$L__BB22_29;
	cvta.to.global.u64 	%rd26, %rd24;
	mul.wide.u32 	%rd27, %r4, 4;
	add.s64 	%rd28, %rd26, %rd27;
	ld.global.u32 	%r66, [%rd28];
	mul.lo.s32 	%r67, %r66, %r53;
	add.s32 	%r68, %r50, 1;
	div.u32 	%r69, %r67, %r68;
	sub.s32 	%r70, %r54, %r69;
	setp.lt.s32 	%p12, %r61, %r70;
	setp.ge.s32 	%p13, %r61, %r54;
	or.pred  	%p14, %p13, %p12;
	@%p14 bra 	$L__BB22_29;
	cvt.rn.f32.u32 	%f19, %r4;
	cvt.rn.f32.s32 	%f20, %r49;
	div.rn.f32 	%f21, %f19, %f20;
	mul.f32 	%f22, %f21, 0f40490FD0;
	fma.rn.f32 	%f1, %f21, 0f40490FD0, %f22;
	mul.f32 	%f23, %f1, 0f3F22F983;
	cvt.rni.s32.f32 	%r140, %f23;
	cvt.rn.f32.s32 	%f24, %r140;
	fma.rn.f32 	%f25, %f24, 0fBFC90FDA, %f1;
	fma.rn.f32 	%f26, %f24, 0fB3A22168, %f25;
	fma.rn.f32 	%f86, %f24, 0fA7C234C5, %f26;
	abs.f32 	%f3, %f1;
	setp.ltu.f32 	%p15, %f3, 0f47CE4780;
	@%p15 bra 	$L__BB22_12;
	setp.neu.f32 	%p16, %f3, 0f7F800000;
	@%p16 bra 	$L__BB22_7;
	mov.f32 	%f29, 0f00000000;
	mul.rn.f32 	%f86, %f1, %f29;
	mov.b32 	%r140, 0;
	bra.uni 	$L__BB22_12;
$L__BB22_7:
	mov.b32 	%r6, %f1;
	shl.b32 	%r72, %r6, 8;
	or.b32  	%r7, %r72, -2147483648;
	mov.b64 	%rd58, 0;
	mov.b32 	%r137, 0;
	mov.u64 	%rd56, __cudart_i2opi_f;
	mov.u64 	%rd57, %rd1;
$L__BB22_8:
	.pragma "nounroll";
	ld.global.nc.u32 	%r73, [%rd56];
	mad.wide.u32 	%rd31, %r73, %r7, %rd58;
	shr.u64 	%rd58, %rd31, 32;
	st.local.u32 	[%rd57], %rd31;
	add.s32 	%r137, %r137, 1;
	add.s64 	%rd57, %rd57, 4;
	add.s64 	%rd56, %rd56, 4;
	setp.ne.s32 	%p17, %r137, 6;
	@%p17 bra 	$L__BB22_8;
	shr.u32 	%r74, %r6, 23;
	st.local.u32 	[%rd1+24], %rd58;
	and.b32  	%r10, %r74, 31;
	and.b32  	%r75, %r74, 224;
	add.s32 	%r76, %r75, -128;
	shr.u32 	%r77, %r76, 5;
	mul.wide.u32 	%rd32, %r77, 4;
	sub.s64 	%rd8, %rd1, %rd32;
	ld.local.u32 	%r138, [%rd8+24];
	ld.local.u32 	%r139, [%rd8+20];
	setp.eq.s32 	%p18, %r10, 0;
	@%p18 bra 	$L__BB22_11;
	shf.l.wrap.b32 	%r138, %r139, %r138, %r10;
	ld.local.u32 	%r78, [%rd8+16];
	shf.l.wrap.b32 	%r139, %r78, %r139, %r10;
$L__BB22_11:
	shr.u32 	%r79, %r138, 30;
	shf.l.wrap.b32 	%r80, %r139, %r138, 2;
	shl.b32 	%r81, %r139, 2;
	shr.u32 	%r82, %r80, 31;
	add.s32 	%r83, %r82, %r79;
	neg.s32 	%r84, %r83;
	setp.lt.s32 	%p19, %r6, 0;
	selp.b32 	%r140, %r84, %r83, %p19;
	xor.b32  	%r85, %r80, %r6;
	shr.s32 	%r86, %r80, 31;
	xor.b32  	%r87, %r86, %r80;
	xor.b32  	%r88, %r86, %r81;
	cvt.u64.u32 	%rd33, %r87;
	shl.b64 	%rd34, %rd33, 32;
	cvt.u64.u32 	%rd35, %r88;
	or.b64  	%rd36, %rd34, %rd35;
	cvt.rn.f64.s64 	%fd1, %rd36;
	mul.f64 	%fd2, %fd1, 0d3BF921FB54442D19;
	cvt.rn.f32.f64 	%f27, %fd2;
	neg.f32 	%f28, %f27;
	setp.lt.s32 	%p20, %r85, 0;
	selp.f32 	%f86, %f28, %f27, %p20;
$L__BB22_12:
	mul.rn.f32 	%f30, %f86, %f86;
	and.b32  	%r90, %r140, 1;
	setp.eq.b32 	%p21, %r90, 1;
	selp.f32 	%f31, 0f3F800000, %f86, %p21;
	fma.rn.f32 	%f32, %f30, %f31, 0f00000000;
	fma.rn.f32 	%f33, %f30, 0f37CBAC00, 0fBAB607ED;
	selp.f32 	%f34, %f33, 0fB94D4153, %p21;
	selp.f32 	%f35, 0f3D2AAABB, 0f3C0885E4, %p21;
	fma.rn.f32 	%f36, %f34, %f30, %f35;
	selp.f32 	%f37, 0fBEFFFFFF, 0fBE2AAAA8, %p21;
	fma.rn.f32 	%f38, %f36, %f30, %f37;
	fma.rn.f32 	%f39, %f38, %f32, %f31;
	and.b32  	%r91, %r140, 2;
	setp.eq.s32 	%p22, %r91, 0;
	mov.f32 	%f40, 0f00000000;
	sub.f32 	%f41, %f40, %f39;
	selp.f32 	%f42, %f39, %f41, %p22;
	fma.rn.f32 	%f43, %f42, 0f42FE0000, 0f43000000;
	cvt.rzi.u32.f32 	%r19, %f43;
	add.f32 	%f7, %f1, 0f40060419;
	mul.f32 	%f44, %f7, 0f3F22F983;
	cvt.rni.s32.f32 	%r144, %f44;
	cvt.rn.f32.s32 	%f45, %r144;
	fma.rn.f32 	%f46, %f45, 0fBFC90FDA, %f7;
	fma.rn.f32 	%f47, %f45, 0fB3A22168, %f46;
	fma.rn.f32 	%f87, %f45, 0fA7C234C5, %f47;
	abs.f32 	%f9, %f7;
	setp.ltu.f32 	%p23, %f9, 0f47CE4780;
	@%p23 bra 	$L__BB22_20;
	setp.neu.f32 	%p24, %f9, 0f7F800000;
	@%p24 bra 	$L__BB22_15;
	mov.f32 	%f50, 0f00000000;
	mul.rn.f32 	%f87, %f7, %f50;
	mov.b32 	%r144, 0;
	bra.uni 	$L__BB22_20;
$L__BB22_15:
	mov.b32 	%r21, %f7;
	shl.b32 	%r93, %r21, 8;
	or.b32  	%r22, %r93, -2147483648;
	mov.b64 	%rd61, 0;
	mov.b32 	%r141, 0;
	mov.u64 	%rd59, __cudart_i2opi_f;
	mov.u64 	%rd60, %rd1;
$L__BB22_16:
	.pragma "nounroll";
	ld.global.nc.u32 	%r94, [%rd59];
	mad.wide.u32 	%rd39, %r94, %r22, %rd61;
	shr.u64 	%rd61, %rd39, 32;
	st.local.u32 	[%rd60], %rd39;
	add.s32 	%r141, %r141, 1;
	add.s64 	%rd60, %rd60, 4;
	add.s64 	%rd59, %rd59, 4;
	setp.ne.s32 	%p25, %r141, 6;
	@%p25 bra 	$L__BB22_16;
	shr.u32 	%r95, %r21, 23;
	st.local.u32 	[%rd1+24], %rd61;
	and.b32  	%r25, %r95, 31;
	and.b32  	%r96, %r95, 224;
	add.s32 	%r97, %r96, -128;
	shr.u32 	%r98, %r97, 5;
	mul.wide.u32 	%rd40, %r98, 4;
	sub.s64 	%rd15, %rd1, %rd40;
	ld.local.u32 	%r142, [%rd15+24];
	ld.local.u32 	%r143, [%rd15+20];
	setp.eq.s32 	%p26, %r25, 0;
	@%p26 bra 	$L__BB22_19;
	shf.l.wrap.b32 	%r142, %r143, %r142, %r25;
	ld.local.u32 	%r99, [%rd15+16];
	shf.l.wrap.b32 	%r143, %r99, %r143, %r25;
$L__BB22_19:
	shr.u32 	%r100, %r142, 30;
	shf.l.wrap.b32 	%r101, %r143, %r142, 2;
	shl.b32 	%r102, %r143, 2;
	shr.u32 	%r103, %r101, 31;
	add.s32 	%r104, %r103, %r100;
	neg.s32 	%r105, %r104;
	setp.lt.s32 	%p27, %r21, 0;
	selp.b32 	%r144, %r105, %r104, %p27;
	xor.b32  	%r106, %r101, %r21;
	shr.s32 	%r107, %r101, 31;
	xor.b32  	%r108, %r107, %r101;
	xor.b32  	%r109, %r107, %r102;
	cvt.u64.u32 	%rd41, %r108;
	shl.b64 	%rd42, %rd41, 32;
	cvt.u64.u32 	%rd43, %r109;
	or.b64  	%rd44, %rd42, %rd43;
	cvt.rn.f64.s64 	%fd3, %rd44;
	mul.f64 	%fd4, %fd3, 0d3BF921FB54442D19;
	cvt.rn.f32.f64 	%f48, %fd4;
	neg.f32 	%f49, %f48;
	setp.lt.s32 	%p28, %r106, 0;
	selp.f32 	%f87, %f49, %f48, %p28;
$L__BB22_20:
	mul.rn.f32 	%f51, %f87, %f87;
	and.b32  	%r111, %r144, 1;
	setp.eq.b32 	%p29, %r111, 1;
	selp.f32 	%f52, 0f3F800000, %f87, %p29;
	fma.rn.f32 	%f53, %f51, %f52, 0f00000000;
	fma.rn.f32 	%f54, %f51, 0f37CBAC00, 0fBAB607ED;
	selp.f32 	%f55, %f54, 0fB94D4153, %p29;
	selp.f32 	%f56, 0f3D2AAABB, 0f3C0885E4, %p29;
	fma.rn.f32 	%f57, %f55, %f51, %f56;
	selp.f32 	%f58, 0fBEFFFFFF, 0fBE2AAAA8, %p29;
	fma.rn.f32 	%f59, %f57, %f51, %f58;
	fma.rn.f32 	%f60, %f59, %f53, %f52;
	and.b32  	%r112, %r144, 2;
	setp.eq.s32 	%p30, %r112, 0;
	mov.f32 	%f61, 0f00000000;
	sub.f32 	%f62, %f61, %f60;
	selp.f32 	%f63, %f60, %f62, %p30;
	fma.rn.f32 	%f64, %f63, 0f42FE0000, 0f43000000;
	cvt.rzi.u32.f32 	%r34, %f64;
	add.f32 	%f13, %f1, 0f40860419;
	mul.f32 	%f65, %f13, 0f3F22F983;
	cvt.rni.s32.f32 	%r148, %f65;
	cvt.rn.f32.s32 	%f66, %r148;
	fma.rn.f32 	%f67, %f66, 0fBFC90FDA, %f13;
	fma.rn.f32 	%f68, %f66, 0fB3A22168, %f67;
	fma.rn.f32 	%f88, %f66, 0fA7C234C5, %f68;
	abs.f32 	%f15, %f13;
	setp.ltu.f32 	%p31, %f15, 0f47CE4780;
	@%p31 bra 	$L__BB22_28;
	setp.neu.f32 	%p32, %f15, 0f7F800000;
	@%p32 bra 	$L__BB22_23;
	mov.f32 	%f71, 0f00000000;
	mul.rn.f32 	%f88, %f13, %f71;
	mov.b32 	%r148, 0;
	bra.uni 	$L__BB22_28;
$L__BB22_23:
	mov.b32 	%r36, %f13;
	shl.b32 	%r114, %r36, 8;
	or.b32  	%r37, %r114, -2147483648;
	mov.b64 	%rd64, 0;
	mov.b32 	%r145, 0;
	mov.u64 	%rd62, __cudart_i2opi_f;
	mov.u64 	%rd63, %rd1;
$L__BB22_24:
	.pragma "nounroll";
	ld.global.nc.u32 	%r115, [%rd62];
	mad.wide.u32 	%rd47, %r115, %r37, %rd64;
	shr.u64 	%rd64, %rd47, 32;
	st.local.u32 	[%rd63], %rd47;
	add.s32 	%r145, %r145, 1;
	add.s64 	%rd63, %rd63, 4;
	add.s64 	%rd62, %rd62, 4;
	setp.ne.s32 	%p33, %r145, 6;
	@%p33 bra 	$L__BB22_24;
	shr.u32 	%r116, %r36, 23;
	st.local.u32 	[%rd1+24], %rd64;
	and.b32  	%r40, %r116, 31;
	and.b32  	%r117, %r116, 224;
	add.s32 	%r118, %r117, -128;
	shr.u32 	%r119, %r118, 5;
	mul.wide.u32 	%rd48, %r119, 4;
	sub.s64 	%rd22, %rd1, %rd48;
	ld.local.u32 	%r146, [%rd22+24];
	ld.local.u32 	%r147, [%rd22+20];
	setp.eq.s32 	%p34, %r40, 0;
	@%p34 bra 	$L__BB22_27;
	shf.l.wrap.b32 	%r146, %r147, %r146, %r40;
	ld.local.u32 	%r120, [%rd22+16];
	shf.l.wrap.b32 	%r147, %r120, %r147, %r40;
$L__BB22_27:
	shr.u32 	%r121, %r146, 30;
	shf.l.wrap.b32 	%r122, %r147, %r146, 2;
	shl.b32 	%r123, %r147, 2;
	shr.u32 	%r124, %r122, 31;
	add.s32 	%r125, %r124, %r121;
	neg.s32 	%r126, %r125;
	setp.lt.s32 	%p35, %r36, 0;
	selp.b32 	%r148, %r126, %r125, %p35;
	xor.b32  	%r127, %r122, %r36;
	shr.s32 	%r128, %r122, 31;
	xor.b32  	%r129, %r128, %r122;
	xor.b32  	%r130, %r128, %r123;
	cvt.u64.u32 	%rd49, %r129;
	shl.b64 	%rd50, %rd49, 32;
	cvt.u64.u32 	%rd51, %r130;
	or.b64  	%rd52, %rd50, %rd51;
	cvt.rn.f64.s64 	%fd5, %rd52;
	mul.f64 	%fd6, %fd5, 0d3BF921FB54442D19;
	cvt.rn.f32.f64 	%f69, %fd6;
	neg.f32 	%f70, %f69;
	setp.lt.s32 	%p36, %r127, 0;
	selp.f32 	%f88, %f70, %f69, %p36;
$L__BB22_28:
	mul.rn.f32 	%f72, %f88, %f88;
	and.b32  	%r132, %r148, 1;
	setp.eq.b32 	%p37, %r132, 1;
	selp.f32 	%f73, 0f3F800000, %f88, %p37;
	fma.rn.f32 	%f74, %f72, %f73, 0f00000000;
	fma.rn.f32 	%f75, %f72, 0f37CBAC00, 0fBAB607ED;
	selp.f32 	%f76, %f75, 0fB94D4153, %p37;
	selp.f32 	%f77, 0f3D2AAABB, 0f3C0885E4, %p37;
	fma.rn.f32 	%f78, %f76, %f72, %f77;
	selp.f32 	%f79, 0fBEFFFFFF, 0fBE2AAAA8, %p37;
	fma.rn.f32 	%f80, %f78, %f72, %f79;
	fma.rn.f32 	%f81, %f80, %f74, %f73;
	and.b32  	%r133, %r148, 2;
	setp.eq.s32 	%p38, %r133, 0;
	mov.f32 	%f82, 0f00000000;
	sub.f32 	%f83, %f82, %f81;
	selp.f32 	%f84, %f81, %f83, %p38;
	fma.rn.f32 	%f85, %f84, 0f42FE0000, 0f43000000;
	cvt.rzi.u32.f32 	%r134, %f85;
	mad.lo.s32 	%r135, %r61, 1000, %r1;
	shl.b32 	%r136, %r135, 2;
	cvt.s64.s32 	%rd53, %r136;
	cvta.to.global.u64 	%rd54, %rd23;
	add.s64 	%rd55, %rd54, %rd53;
	st.global.u8 	[%rd55], %r134;
	st.global.u8 	[%rd55+1], %r34;
	st.global.u8 	[%rd55+2], %r19;
	mov.b16 	%rs1, 255;
	st.global.u8 	[%rd55+3], %rs1;
$L__BB22_29:
	ret;

}
	// .globl	_Z16drawPrimesKernelPhPKiiiiii
.visible .entry _Z16drawPrimesKernelPhPKiiiiii(
	.param .u64 .ptr .align 1 _Z16drawPrimesKernelPhPKiiiiii_param_0,
	.param .u64 .ptr .align 1 _Z16drawPrimesKernelPhPKiiiiii_param_1,
	.param .u32 _Z16drawPrimesKernelPhPKiiiiii_param_2,
	.param .u32 _Z16drawPrimesKernelPhPKiiiiii_param_3,
	.param .u32 _Z16drawPrimesKernelPhPKiiiiii_param_4,
	.param .u32 _Z16drawPrimesKernelPhPKiiiiii_param_5,
	.param .u32 _Z16drawPrimesKernelPhPKiiiiii_param_6
)
{
	.reg .pred 	%p<17>;
	.reg .b16 	%rs<4>;
	.reg .b32 	%r<183>;
	.reg .b32 	%f<9>;
	.reg .b64 	%rd<15>;

	ld.param.u64 	%rd1, [_Z16drawPrimesKernelPhPKiiiiii_param_0];
	ld.param.u64 	%rd2, [_Z16drawPrimesKernelPhPKiiiiii_param_1];
	ld.param.u32 	%r95, [_Z16drawPrimesKernelPhPKiiiiii_param_2];
	ld.param.u32 	%r91, [_Z16drawPrimesKernelPhPKiiiiii_param_3];
	ld.param.u32 	%r92, [_Z16drawPrimesKernelPhPKiiiiii_param_4];
	ld.param.u32 	%r93, [_Z16drawPrimesKernelPhPKiiiiii_param_5];
	ld.param.u32 	%r94, [_Z16drawPrimesKernelPhPKiiiiii_param_6];
	mov.u32 	%r96, %ctaid.x;
	mov.u32 	%r97, %ntid.x;
	mov.u32 	%r98, %tid.x;
	mad.lo.s32 	%r1, %r96, %r97, %r98;
	setp.ge.s32 	%p1, %r1, %r95;
	@%p1 bra 	$L__BB23_20;
	cvta.to.global.u64 	%rd3, %rd2;
	mul.wide.s32 	%rd4, %r1, 4;
	add.s64 	%rd5, %rd3, %rd4;
	ld.global.u32 	%r2, [%rd5];
	setp.lt.s32 	%p2, %r2, 2;
	setp.ge.s32 	%p3, %r2, %r91;
	or.pred  	%p4, %p2, %p3;
	@%p4 bra 	$L__BB23_20;
	add.s32 	%r3, %r2, -1;
	add.s32 	%r103, %r2, -2;
	and.b32  	%r4, %r3, 3;
	setp.lt.u32 	%p5, %r103, 3;
	mov.b32 	%r154, -1;
	mov.b32 	%r140, 1;
	mov.b32 	%r142, 0;
	mov.u32 	%r132, %r142;
	mov.u32 	%r135, %r142;
	mov.u32 	%r181, %r142;
	mov.u32 	%r180, %r142;
	@%p5 bra 	$L__BB23_13;
	and.b32  	%r107, %r3, -4;
	neg.s32 	%r130, %r107;
	mov.b32 	%r154, -1;
	mov.b32 	%r140, 1;
	mov.b32 	%r142, 0;
$L__BB23_4:
	add.s32 	%r141, %r132, 1;
	setp.ne.s32 	%p6, %r141, %r140;
	mov.u32 	%r138, %r135;
	mov.u32 	%r139, %r154;
	@%p6 bra 	$L__BB23_6;
	neg.s32 	%r138, %r154;
	add.s32 	%r16, %r142, 1;
	and.b32  	%r109, %r142, 1;
	add.s32 	%r140, %r109, %r140;
	mov.b32 	%r141, 0;
	mov.u32 	%r139, %r135;
	mov.u32 	%r142, %r16;
$L__BB23_6:
	add.s32 	%r23, %r135, %r180;
	add.s32 	%r24, %r154, %r181;
	add.s32 	%r146, %r141, 1;
	setp.ne.s32 	%p7, %r146, %r140;
	mov.u32 	%r143, %r138;
	mov.u32 	%r144, %r139;
	@%p7 bra 	$L__BB23_8;
	neg.s32 	%r143, %r139;
	add.s32 	%r27, %r142, 1;
	and.b32  	%r111, %r142, 1;
	add.s32 	%r140, %r111, %r140;
	mov.b32 	%r146, 0;
	mov.u32 	%r144, %r138;
	mov.u32 	%r142, %r27;
$L__BB23_8:
	add.s32 	%r34, %r138, %r23;
	add.s32 	%r35, %r139, %r24;
	add.s32 	%r151, %r146, 1;
	setp.ne.s32 	%p8, %r151, %r140;
	mov.u32 	%r148, %r143;
	mov.u32 	%r154, %r144;
	@%p8 bra 	$L__BB23_10;
	neg.s32 	%r148, %r144;
	add.s32 	%r38, %r142, 1;
	and.b32  	%r113, %r142, 1;
	add.s32 	%r140, %r113, %r140;
	mov.b32 	%r151, 0;
	mov.u32 	%r154, %r143;
	mov.u32 	%r142, %r38;
$L__BB23_10:
	add.s32 	%r114, %r143, %r34;
	add.s32 	%r180, %r148, %r114;
	add.s32 	%r115, %r144, %r35;
	add.s32 	%r181, %r154, %r115;
	add.s32 	%r132, %r151, 1;
	setp.ne.s32 	%p9, %r132, %r140;
	mov.u32 	%r135, %r148;
	@%p9 bra 	$L__BB23_12;
	neg.s32 	%r135, %r154;
	add.s32 	%r49, %r142, 1;
	and.b32  	%r117, %r142, 1;
	add.s32 	%r140, %r117, %r140;
	mov.b32 	%r132, 0;
	mov.u32 	%r154, %r148;
	mov.u32 	%r142, %r49;
$L__BB23_12:
	add.s32 	%r130, %r130, 4;
	setp.ne.s32 	%p10, %r130, 0;
	@%p10 bra 	$L__BB23_4;
$L__BB23_13:
	setp.eq.s32 	%p11, %r4, 0;
	@%p11 bra 	$L__BB23_18;
	neg.s32 	%r167, %r4;
$L__BB23_15:
	.pragma "nounroll";
	add.s32 	%r180, %r135, %r180;
	add.s32 	%r181, %r154, %r181;
	add.s32 	%r132, %r132, 1;
	setp.ne.s32 	%p12, %r132, %r140;
	@%p12 bra 	$L__BB23_17;
	neg.s32 	%r182, %r154;
	add.s32 	%r79, %r142, 1;
	and.b32  	%r119, %r142, 1;
	add.s32 	%r140, %r119, %r140;
	mov.b32 	%r132, 0;
	mov.u32 	%r154, %r135;
	mov.u32 	%r142, %r79;
	mov.u32 	%r135, %r182;
$L__BB23_17:
	add.s32 	%r167, %r167, 1;
	setp.ne.s32 	%p13, %r167, 0;
	@%p13 bra 	$L__BB23_15;
$L__BB23_18:
	mad.lo.s32 	%r89, %r180, %r94, %r92;
	mad.lo.s32 	%r90, %r181, %r94, %r93;
	add.s32 	%r120, %r89, -999;
	setp.lt.u32 	%p14, %r120, -998;
	add.s32 	%r121, %r90, -699;
	setp.lt.u32 	%p15, %r121, -698;
	or.pred  	%p16, %p14, %p15;
	@%p16 bra 	$L__BB23_20;
	cvta.to.global.u64 	%rd6, %rd1;
	cvt.rn.f32.s32 	%f1, %r2;
	cvt.rn.f32.s32 	%f2, %r91;
	div.rn.f32 	%f3, %f1, %f2;
	mul.f32 	%f4, %f3, 0f43480000;
	mov.f32 	%f5, 0f437F0000;
	sub.f32 	%f6, %f5, %f4;
	cvt.rzi.u32.f32 	%r122, %f6;
	cvt.u16.u32 	%rs1, %r122;
	fma.rn.f32 	%f7, %f3, 0f425C0000, 0f43480000;
	cvt.rzi.u32.f32 	%r123, %f7;
	cvt.u16.u32 	%rs2, %r123;
	fma.rn.f32 	%f8, %f3, 0f431B0000, 0f42C80000;
	cvt.rzi.u32.f32 	%r124, %f8;
	cvt.u16.u32 	%rs3, %r124;
	mad.lo.s32 	%r125, %r90, 1000, %r89;
	shl.b32 	%r126, %r125, 2;
	add.s32 	%r127, %r126, -4000;
	cvt.u64.u32 	%rd7, %r127;
	add.s64 	%rd8, %rd6, %rd7;
	st.global.u8 	[%rd8], %rs3;
	st.global.u8 	[%rd8+1], %rs2;
	st.global.u8 	[%rd8+2], %rs1;
	add.s32 	%r128, %r126, -4;
	cvt.u64.u32 	%rd9, %r128;
	add.s64 	%rd10, %rd6, %rd9;
	st.global.u8 	[%rd10], %rs3;
	st.global.u8 	[%rd10+1], %rs2;
	st.global.u8 	[%rd10+2], %rs1;
	cvt.u64.u32 	%rd11, %r126;
	add.s64 	%rd12, %rd6, %rd11;
	st.global.u8 	[%rd12], %rs3;
	st.global.u8 	[%rd12+1], %rs2;
	st.global.u8 	[%rd12+2], %rs1;
	st.global.u8 	[%rd12+4], %rs3;
	st.global.u8 	[%rd12+5], %rs2;
	st.global.u8 	[%rd12+6], %rs1;
	add.s32 	%r129, %r126, 4000;
	cvt.u64.u32 	%rd13, %r129;
	add.s64 	%rd14, %rd6, %rd13;
	st.global.u8 	[%rd14], %rs3;
	st.global.u8 	[%rd14+1], %rs2;
	st.global.u8 	[%rd14+2], %rs1;
$L__BB23_20:
	ret;

}
	// .globl	_Z27drawScanVisualizationKernelPhPKiiiii
.visible .entry _Z27drawScanVisualizationKernelPhPKiiiii(
	.param .u64 .ptr .align 1 _Z27drawScanVisualizationKernelPhPKiiiii_param_0,
	.param .u64 .ptr .align 1 _Z27drawScanVisualizationKernelPhPKiiiii_param_1,
	.param .u32 _Z27drawScanVisualizationKernelPhPKiiiii_param_2,
	.param .u32 _Z27drawScanVisualizationKernelPhPKiiiii_param_3,
	.param .u32 _Z27drawScanVisualizationKernelPhPKiiiii_param_4,
	.param .u32 _Z27drawScanVisualizationKernelPhPKiiiii_param_5
)
{
	.reg .pred 	%p<13>;
	.reg .b32 	%r<28>;
	.reg .b32 	%f<9>;
	.reg .b64 	%rd<9>;

	ld.param.u64 	%rd1, [_Z27drawScanVisualizationKernelPhPKiiiii_param_0];
	ld.param.u64 	%rd2, [_Z27drawScanVisualizationKernelPhPKiiiii_param_1];
	ld.param.u32 	%r4, [_Z27drawScanVisualizationKernelPhPKiiiii_param_2];
	ld.param.u32 	%r5, [_Z27drawScanVisualizationKernelPhPKiiiii_param_3];
	ld.param.u32 	%r6, [_Z27drawScanVisualizationKernelPhPKiiiii_param_4];
	ld.param.u32 	%r7, [_Z27drawScanVisualizationKernelPhPKiiiii_param_5];
	mov.u32 	%r8, %ctaid.x;
	mov.u32 	%r9, %ntid.x;
	mov.u32 	%r10, %tid.x;
	mad.lo.s32 	%r1, %r8, %r9, %r10;
	mov.u32 	%r11, %ctaid.y;
	mov.u32 	%r12, %ntid.y;
	mov.u32 	%r13, %tid.y;
	mad.lo.s32 	%r14, %r11, %r12, %r13;
	setp.gt.s32 	%p1, %r1, 999;
	setp.gt.u32 	%p2, %r14, 699;
	or.pred  	%p3, %p1, %p2;
	@%p3 bra 	$L__BB24_5;
	setp.lt.s32 	%p4, %r1, %r6;
	add.s32 	%r15, %r7, %r6;
	setp.ge.s32 	%p5, %r1, %r15;
	or.pred  	%p6, %p4, %p5;
	@%p6 bra 	$L__BB24_5;
	sub.s32 	%r16, %r1, %r6;
	mul.lo.s32 	%r17, %r16, %r4;
	div.s32 	%r3, %r17, %r7;
	setp.lt.s32 	%p7, %r3, 0;
	setp.ge.s32 	%p8, %r3, %r4;
	or.pred  	%p9, %p7, %p8;
	@%p9 bra 	$L__BB24_5;
	cvta.to.global.u64 	%rd3, %rd2;
	mul.wide.u32 	%rd4, %r3, 4;
	add.s64 	%rd5, %rd3, %rd4;
	ld.global.u32 	%r18, [%rd5];
	mul.lo.s32 	%r19, %r18, 600;
	add.s32 	%r20, %r5, 1;
	div.s32 	%r21, %r19, %r20;
	sub.s32 	%r22, 650, %r21;
	setp.lt.s32 	%p10, %r14, %r22;
	setp.gt.u32 	%p11, %r14, 649;
	or.pred  	%p12, %p10, %p11;
	@%p12 bra 	$L__BB24_5;
	cvt.rn.f32.u32 	%f1, %r3;
	cvt.rn.f32.s32 	%f2, %r4;
	div.rn.f32 	%f3, %f1, %f2;
	mul.f32 	%f4, %f3, 0f43480000;
	add.f32 	%f5, %f4, 0f42480000;
	cvt.rzi.u32.f32 	%r23, %f5;
	fma.rn.f32 	%f6, %f3, 0fC2C80000, 0f43480000;
	cvt.rzi.u32.f32 	%r24, %f6;
	mov.f32 	%f7, 0f437F0000;
	sub.f32 	%f8, %f7, %f4;
	cvt.rzi.u32.f32 	%r25, %f8;
	mad.lo.s32 	%r26, %r14, 1000, %r1;
	shl.b32 	%r27, %r26, 2;
	cvt.s64.s32 	%rd6, %r27;
	cvta.to.global.u64 	%rd7, %rd1;
	add.s64 	%rd8, %rd7, %rd6;
	st.global.u8 	[%rd8], %r25;
	st.global.u8 	[%rd8+1], %r24;
	st.global.u8 	[%rd8+2], %r23;
$L__BB24_5:
	ret;

}


// ===== COMPILED SASS (sm_100) =====

	.target	sm_100

	.elftype	@"ET_EXEC"


//--------------------- .note.nv.tkinfo           --------------------------
	.section	.note.nv.tkinfo,"",@"SHT_NOTE"
	.sectionflags	@"SHF_NOTE_NV_TKINFO"
	.tkinfo
        /*0018*/ 	.word	0x00000002
        /*0030*/ 	.string	""
        /*0030*/ 	.string	"ptxas"
        /*0030*/ 	.string	"Cuda compilation tools, release 13.0, V13.0.88"
        /*0030*/ 	.string	"Build cuda_13.0.r13.0/compiler.36424714_0"
        /*0030*/ 	.string	"-arch sm_100 -m 64 "



//--------------------- .note.nv.cuinfo           --------------------------
	.section	.note.nv.cuinfo,"",@"SHT_NOTE"
	.sectionflags	@"SHF_NOTE_NV_CUINFO"
        /*0018*/ 	.short	0x0002
        /*001a*/ 	.short	0x0064
        /*001c*/ 	.short	0x0082
	.zero		2


//--------------------- .nv.info                  --------------------------
	.section	.nv.info,"",@"SHT_CUDA_INFO"
	.align	4


	//----- nvinfo : EIATTR_REGCOUNT
	.align		4
        /*0000*/ 	.byte	0x04, 0x2f
        /*0002*/ 	.short	(.L_2 - .L_1)
	.align		4
.L_1:
        /*0004*/ 	.word	index@(_Z15reduceSumKernelPKfPfi)
        /*0008*/ 	.word	0x0000000d


	//----- nvinfo : EIATTR_FRAME_SIZE
	.align		4
.L_2:
        /*000c*/ 	.byte	0x04, 0x11
        /*000e*/ 	.short	(.L_4 - .L_3)
	.align		4
.L_3:
        /*0010*/ 	.word	index@(_Z15reduceSumKernelPKfPfi)
        /*0014*/ 	.word	0x00000000


	//----- nvinfo : EIATTR_REGCOUNT
	.align		4
.L_4:
        /*0018*/ 	.byte	0x04, 0x2f
        /*001a*/ 	.short	(.L_6 - .L_5)
	.align		4
.L_5:
        /*001c*/ 	.word	index@(_Z15reduceMinKernelPKfPfi)
        /*0020*/ 	.word	0x0000000d


	//----- nvinfo : EIATTR_FRAME_SIZE
	.align		4
.L_6:
        /*0024*/ 	.byte	0x04, 0x11
        /*0026*/ 	.short	(.L_8 - .L_7)
	.align		4
.L_7:
        /*0028*/ 	.word	index@(_Z15reduceMinKernelPKfPfi)
        /*002c*/ 	.word	0x00000000


	//----- nvinfo : EIATTR_REGCOUNT
	.align		4
.L_8:
        /*0030*/ 	.byte	0x04, 0x2f
        /*0032*/ 	.short	(.L_10 - .L_9)
	.align		4
.L_9:
        /*0034*/ 	.word	index@(_Z15reduceMaxKernelPKfPfi)
        /*0038*/ 	.word	0x0000000d


	//----- nvinfo : EIATTR_FRAME_SIZE
	.align		4
.L_10:
        /*003c*/ 	.byte	0x04, 0x11
        /*003e*/ 	.short	(.L_12 - .L_11)
	.align		4
.L_11:
        /*0040*/ 	.word	index@(_Z15reduceMaxKernelPKfPfi)
        /*0044*/ 	.word	0x00000000


	//----- nvinfo : EIATTR_REGCOUNT
	.align		4
.L_12:
        /*0048*/ 	.byte	0x04, 0x2f
        /*004a*/ 	.short	(.L_14 - .L_13)
	.align		4
.L_13:
        /*004c*/ 	.word	index@(_Z24scanBlockExclusiveKernelPiPKii)
        /*0050*/ 	.word	0x0000000d


	//----- nvinfo : EIATTR_FRAME_SIZE
	.align		4
.L_14:
        /*0054*/ 	.byte	0x04, 0x11
        /*0056*/ 	.short	(.L_16 - .L_15)
	.align		4
.L_15:
        /*0058*/ 	.word	index@(_Z24scanBlockExclusiveKernelPiPKii)
        /*005c*/ 	.word	0x00000000


	//----- nvinfo : EIATTR_REGCOUNT
	.align		4
.L_16:
        /*0060*/ 	.byte	0x04, 0x2f
        /*0062*/ 	.short	(.L_18 - .L_17)
	.align		4
.L_17:
        /*0064*/ 	.word	index@(_Z16scanBlocksKernelPiS_PKii)
        /*0068*/ 	.word	0x0000000e


	//----- nvinfo : EIATTR_FRAME_SIZE
	.align		4
.L_18:
        /*006c*/ 	.byte	0x04, 0x11
        /*006e*/ 	.short	(.L_20 - .L_19)
	.align		4
.L_19:
        /*0070*/ 	.word	index@(_Z16scanBlocksKernelPiS_PKii)
        /*0074*/ 	.word	0x00000000


	//----- nvinfo : EIATTR_REGCOUNT
	.align		4
.L_20:
        /*0078*/ 	.byte	0x04, 0x2f
        /*007a*/ 	.short	(.L_22 - .L_21)
	.align		4
.L_21:
        /*007c*/ 	.word	index@(_Z18addBlockSumsKernelPiPKii)
        /*0080*/ 	.word	0x0000000c


	//----- nvinfo : EIATTR_FRAME_SIZE
	.align		4
.L_22:
        /*0084*/ 	.byte	0x04, 0x11
        /*0086*/ 	.short	(.L_24 - .L_23)
	.align		4
.L_23:
        /*0088*/ 	.word	index@(_Z18addBlockSumsKernelPiPKii)
        /*008c*/ 	.word	0x00000000


	//----- nvinfo : EIATTR_REGCOUNT
	.align		4
.L_24:
        /*0090*/ 	.byte	0x04, 0x2f
        /*0092*/ 	.short	(.L_26 - .L_25)
	.align		4
.L_25:
        /*0094*/ 	.word	index@(_Z21createPredicateKernelPiPKii)
        /*0098*/ 	.word	0x0000000a


	//----- nvinfo : EIATTR_FRAME_SIZE
	.align		4
.L_26:
        /*009c*/ 	.byte	0x04, 0x11
        /*009e*/ 	.short	(.L_28 - .L_27)
	.align		4
.L_27:
        /*00a0*/ 	.word	index@(_Z21createPredicateKernelPiPKii)
        /*00a4*/ 	.word	0x00000000


	//----- nvinfo : EIATTR_REGCOUNT
	.align		4
.L_28:
        /*00a8*/ 	.byte	0x04, 0x2f
        /*00aa*/ 	.short	(.L_30 - .L_29)
	.align		4
.L_29:
        /*00ac*/ 	.word	index@(_Z13scatterKernelPiPKiS1_S1_i)
        /*00b0*/ 	.word	0x0000000a


	//----- nvinfo : EIATTR_FRAME_SIZE
	.align		4
.L_30:
        /*00b4*/ 	.byte	0x04, 0x11
        /*00b6*/ 	.short	(.L_32 - .L_31)
	.align		4
.L_31:
        /*00b8*/ 	.word	index@(_Z13scatterKernelPiPKiS1_S1_i)
        /*00bc*/ 	.word	0x00000000


	//----- nvinfo : EIATTR_REGCOUNT
	.align		4
.L_32:
        /*00c0*/ 	.byte	0x04, 0x2f
        /*00c2*/ 	.short	(.L_34 - .L_33)
	.align		4
.L_33:
        /*00c4*/ 	.word	index@(_Z20scatterIndicesKernelPiPKiS1_i)
        /*00c8*/ 	.word	0x0000000a


	//----- nvinfo : EIATTR_FRAME_SIZE
	.align		4
.L_34:
        /*00cc*/ 	.byte	0x04, 0x11
        /*00ce*/ 	.short	(.L_36 - .L_35)
	.align		4
.L_35:
        /*00d0*/ 	.word	index@(_Z20scatterIndicesKernelPiPKiS1_i)
        /*00d4*/ 	.word	0x00000000


	//----- nvinfo : EIATTR_REGCOUNT
	.align		4
.L_36:
        /*00d8*/ 	.byte	0x04, 0x2f
        /*00da*/ 	.short	(.L_38 - .L_37)
	.align		4
.L_37:
        /*00dc*/ 	.word	index@(_Z21histogramAtomicKernelPjPKjiiii)
        /*00e0*/ 	.word	0x0000000c


	//----- nvinfo : EIATTR_FRAME_SIZE
	.align		4
.L_38:
        /*00e4*/ 	.byte	0x04, 0x11
        /*00e6*/ 	.short	(.L_40 - .L_39)
	.align		4
.L_39:
        /*00e8*/ 	.word	index@(_Z21histogramAtomicKernelPjPKjiiii)
        /*00ec*/ 	.word	0x00000000


	//----- nvinfo : EIATTR_REGCOUNT
	.align		4
.L_40:
        /*00f0*/ 	.byte	0x04, 0x2f
        /*00f2*/ 	.short	(.L_42 - .L_41)
	.align		4
.L_41:
        /*00f4*/ 	.word	index@(_Z21histogramSharedKernelPjPKjiiii)
        /*00f8*/ 	.word	0x0000000c


	//----- nvinfo : EIATTR_FRAME_SIZE
	.align		4
.L_42:
        /*00fc*/ 	.byte	0x04, 0x11
        /*00fe*/ 	.short	(.L_44 - .L_43)
	.align		4
.L_43:
        /*0100*/ 	.word	index@(_Z21histogramSharedKernelPjPKjiiii)
        /*0104*/ 	.word	0x00000000


	//----- nvinfo : EIATTR_REGCOUNT
	.align		4
.L_44:
        /*0108*/ 	.byte	0x04, 0x2f
        /*010a*/ 	.short	(.L_46 - .L_45)
	.align		4
.L_45:
        /*010c*/ 	.word	index@(_Z19initParticlesKernelP8Particleij)
        /*0110*/ 	.word	0x00000010


	//----- nvinfo : EIATTR_FRAME_SIZE
	.align		4
.L_46:
        /*0114*/ 	.byte	0x04, 0x11
        /*0116*/ 	.short	(.L_48 - .L_47)
	.align		4
.L_47:
        /*0118*/ 	.word	index@(_Z19initParticlesKernelP8Particleij)
        /*011c*/ 	.word	0x00000000


	//----- nvinfo : EIATTR_REGCOUNT
	.align		4
.L_48:
        /*0120*/ 	.byte	0x04, 0x2f
        /*0122*/ 	.short	(.L_50 - .L_49)
	.align		4
.L_49:
        /*0124*/ 	.word	index@(_Z21updateParticlesKernelP8Particleif)
        /*0128*/ 	.word	0x0000000e


	//----- nvinfo : EIATTR_FRAME_SIZE
	.align		4
.L_50:
        /*012c*/ 	.byte	0x04, 0x11
        /*012e*/ 	.short	(.L_52 - .L_51)
	.align		4
.L_51:
        /*0130*/ 	.word	index@(_Z21updateParticlesKernelP8Particleif)
        /*0134*/ 	.word	0x00000000


	//----- nvinfo : EIATTR_REGCOUNT
	.align		4
.L_52:
        /*0138*/ 	.byte	0x04, 0x2f
        /*013a*/ 	.short	(.L_54 - .L_53)
	.align		4
.L_53:
        /*013c*/ 	.word	index@(_Z19computeSpeedsKernelPfPK8Particlei)
        /*0140*/ 	.word	0x0000000b


	//----- nvinfo : EIATTR_FRAME_SIZE
	.align		4
.L_54:
        /*0144*/ 	.byte	0x04, 0x11
        /*0146*/ 	.short	(.L_56 - .L_55)
	.align		4
.L_55:
        /*0148*/ 	.word	index@($__internal_4_$__cuda_sm20_sqrt_rn_f32_slowpath)
        /*014c*/ 	.word	0x00000000


	//----- nvinfo : EIATTR_FRAME_SIZE
	.align		4
.L_56:
        /*0150*/ 	.byte	0x04, 0x11
        /*0152*/ 	.short	(.L_58 - .L_57)
	.align		4
.L_57:
        /*0154*/ 	.word	index@(_Z19computeSpeedsKernelPfPK8Particlei)
        /*0158*/ 	.word	0x00000000


	//----- nvinfo : EIATTR_REGCOUNT
	.align		4
.L_58:
        /*015c*/ 	.byte	0x04, 0x2f
        /*015e*/ 	.short	(.L_60 - .L_59)
	.align		4
.L_59:
        /*0160*/ 	.word	index@(_Z21renderParticlesKernelPhPK8ParticlePKfiff)
        /*0164*/ 	.word	0x0000000c


	//----- nvinfo : EIATTR_FRAME_SIZE
	.align		4
.L_60:
        /*0168*/ 	.byte	0x04, 0x11
        /*016a*/ 	.short	(.L_62 - .L_61)
	.align		4
.L_61:
        /*016c*/ 	.word	index@(_Z21renderParticlesKernelPhPK8ParticlePKfiff)
        /*0170*/ 	.word	0x00000000


	//----- nvinfo : EIATTR_REGCOUNT
	.align		4
.L_62:
        /*0174*/ 	.byte	0x04, 0x2f
        /*0176*/ 	.short	(.L_64 - .L_63)
	.align		4
.L_63:
        /*0178*/ 	.word	index@(_Z19drawParticlesKernelPhPK8ParticlePKfiff)
        /*017c*/ 	.word	0x00000010


	//----- nvinfo : EIATTR_FRAME_SIZE
	.align		4
.L_64:
        /*0180*/ 	.byte	0x04, 0x11
        /*0182*/ 	.short	(.L_66 - .L_65)
	.align		4
.L_65:
        /*0184*/ 	.word	index@($__internal_3_$__cuda_sm3x_div_rn_noftz_f32_slowpath)
        /*0188*/ 	.word	0x00000000


	//----- nvinfo : EIATTR_FRAME_SIZE
	.align		4
.L_66:
        /*018c*/ 	.byte	0x04, 0x11
        /*018e*/ 	.short	(.L_68 - .L_67)
	.align		4
.L_67:
        /*0190*/ 	.word	index@(_Z19drawParticlesKernelPhPK8ParticlePKfiff)
        /*0194*/ 	.word	0x00000000


	//----- nvinfo : EIATTR_REGCOUNT
	.align		4
.L_68:
        /*0198*/ 	.byte	0x04, 0x2f
        /*019a*/ 	.short	(.L_70 - .L_69)
	.align		4
.L_69:
        /*019c*/ 	.word	index@(_Z15initSieveKernelPii)
        /*01a0*/ 	.word	0x00000008


	//----- nvinfo : EIATTR_FRAME_SIZE
	.align		4
.L_70:
        /*01a4*/ 	.byte	0x04, 0x11
        /*01a6*/ 	.short	(.L_72 - .L_71)
	.align		4
.L_71:
        /*01a8*/ 	.word	index@(_Z15initSieveKernelPii)
        /*01ac*/ 	.word	0x00000000


	//----- nvinfo : EIATTR_REGCOUNT
	.align		4
.L_72:
        /*01b0*/ 	.byte	0x04, 0x2f
        /*01b2*/ 	.short	(.L_74 - .L_73)
	.align		4
.L_73:
        /*01b4*/ 	.word	index@(_Z20markCompositesKernelPiii)
        /*01b8*/ 	.word	0x00000008


	//----- nvinfo : EIATTR_FRAME_SIZE
	.align		4
.L_74:
        /*01bc*/ 	.byte	0x04, 0x11
        /*01be*/ 	.short	(.L_76 - .L_75)
	.align		4
.L_75:
        /*01c0*/ 	.word	index@(_Z20markCompositesKernelPiii)
        /*01c4*/ 	.word	0x00000000


	//----- nvinfo : EIATTR_REGCOUNT
	.align		4
.L_76:
        /*01c8*/ 	.byte	0x04, 0x2f
        /*01ca*/ 	.short	(.L_78 - .L_77)
	.align		4
.L_77:
        /*01cc*/ 	.word	index@(_Z15countOnesKernelPKiPii)
        /*01d0*/ 	.word	0x0000000d


	//----- nvinfo : EIATTR_FRAME_SIZE
	.align		4
.L_78:
        /*01d4*/ 	.byte	0x04, 0x11
        /*01d6*/ 	.short	(.L_80 - .L_79)
	.align		4
.L_79:
        /*01d8*/ 	.word	index@(_Z15countOnesKernelPKiPii)
        /*01dc*/ 	.word	0x00000000


	//----- nvinfo : EIATTR_REGCOUNT
	.align		4
.L_80:
        /*01e0*/ 	.byte	0x04, 0x2f
        /*01e2*/ 	.short	(.L_82 - .L_81)
	.align		4
.L_81:
        /*01e4*/ 	.word	index@(_Z19radixSortPassKernelPjPKjS1_iii)
        /*01e8*/ 	.word	0x00000004


	//----- nvinfo : EIATTR_FRAME_SIZE
	.align		4
.L_82:
        /*01ec*/ 	.byte	0x04, 0x11
        /*01ee*/ 	.short	(.L_84 - .L_83)
	.align		4
.L_83:
        /*01f0*/ 	.word	index@(_Z19radixSortPassKernelPjPKjS1_iii)
        /*01f4*/ 	.word	0x00000000


	//----- nvinfo : EIATTR_REGCOUNT
	.align		4
.L_84:
        /*01f8*/ 	.byte	0x04, 0x2f
        /*01fa*/ 	.short	(.L_86 - .L_85)
	.align		4
.L_85:
        /*01fc*/ 	.word	index@(_Z17clearScreenKernelPhhhh)
        /*0200*/ 	.word	0x0000000c


	//----- nvinfo : EIATTR_FRAME_SIZE
	.align		4
.L_86:
        /*0204*/ 	.byte	0x04, 0x11
        /*0206*/ 	.short	(.L_88 - .L_87)
	.align		4
.L_87:
        /*0208*/ 	.word	index@(_Z17clearScreenKernelPhhhh)
        /*020c*/ 	.word	0x00000000


	//----- nvinfo : EIATTR_REGCOUNT
	.align		4
.L_88:
        /*0210*/ 	.byte	0x04, 0x2f
        /*0212*/ 	.short	(.L_90 - .L_89)
	.align		4
.L_89:
        /*0214*/ 	.word	index@(_Z13drawBarKernelPhiiiihhh)
        /*0218*/ 	.word	0x0000000c


	//----- nvinfo : EIATTR_FRAME_SIZE
	.align		4
.L_90:
        /*021c*/ 	.byte	0x04, 0x11
        /*021e*/ 	.short	(.L_92 - .L_91)
	.align		4
.L_91:
        /*0220*/ 	.word	index@(_Z13drawBarKernelPhiiiihhh)
        /*0224*/ 	.word	0x00000000


	//----- nvinfo : EIATTR_REGCOUNT
	.align		4
.L_92:
        /*0228*/ 	.byte	0x04, 0x2f
        /*022a*/ 	.short	(.L_94 - .L_93)
	.align		4
.L_93:
        /*022c*/ 	.word	index@(_Z23drawHistogramBarsKernelPhPKjijiiii)
        /*0230*/ 	.word	0x00000018


	//----- nvinfo : EIATTR_FRAME_SIZE
	.align		4
.L_94:
        /*0234*/ 	.byte	0x04, 0x11
        /*0236*/ 	.short	(.L_96 - .L_95)
	.align		4
.L_95:
        /*0238*/ 	.word	index@($__internal_2_$__cuda_sm3x_div_rn_noftz_f32_slowpath)
        /*023c*/ 	.word	0x00000020


	//----- nvinfo : EIATTR_FRAME_SIZE
	.align		4
.L_96:
        /*0240*/ 	.byte	0x04, 0x11
        /*0242*/ 	.short	(.L_98 - .L_97)
	.align		4
.L_97:
        /*0244*/ 	.word	index@(_Z23drawHistogramBarsKernelPhPKjijiiii)
        /*0248*/ 	.word	0x00000020


	//----- nvinfo : EIATTR_REGCOUNT
	.align		4
.L_98:
        /*024c*/ 	.byte	0x04, 0x2f
        /*024e*/ 	.short	(.L_100 - .L_99)
	.align		4
.L_99:
        /*0250*/ 	.word	index@(_Z16drawPrimesKernelPhPKiiiiii)
        /*0254*/ 	.word	0x00000013


	//----- nvinfo : EIATTR_FRAME_SIZE
	.align		4
.L_100:
        /*0258*/ 	.byte	0x04, 0x11
        /*025a*/ 	.short	(.L_102 - .L_101)
	.align		4
.L_101:
        /*025c*/ 	.word	index@($__internal_1_$__cuda_sm3x_div_rn_noftz_f32_slowpath)
        /*0260*/ 	.word	0x00000000


	//----- nvinfo : EIATTR_FRAME_SIZE
	.align		4
.L_102:
        /*0264*/ 	.byte	0x04, 0x11
        /*0266*/ 	.short	(.L_104 - .L_103)
	.align		4
.L_103:
        /*0268*/ 	.word	index@(_Z16drawPrimesKernelPhPKiiiiii)
        /*026c*/ 	.word	0x00000000


	//----- nvinfo : EIATTR_REGCOUNT
	.align		4
.L_104:
        /*0270*/ 	.byte	0x04, 0x2f
        /*0272*/ 	.short	(.L_106 - .L_105)
	.align		4
.L_105:
        /*0274*/ 	.word	index@(_Z27drawScanVisualizationKernelPhPKiiiii)
        /*0278*/ 	.word	0x00000012


	//----- nvinfo : EIATTR_FRAME_SIZE
	.align		4
.L_106:
        /*027c*/ 	.byte	0x04, 0x11
        /*027e*/ 	.short	(.L_108 - .L_107)
	.align		4
.L_107:
        /*0280*/ 	.word	index@($__internal_0_$__cuda_sm3x_div_rn_noftz_f32_slowpath)
        /*0284*/ 	.word	0x00000000


	//----- nvinfo : EIATTR_FRAME_SIZE
	.align		4
.L_108:
        /*0288*/ 	.byte	0x04, 0x11
        /*028a*/ 	.short	(.L_110 - .L_109)
	.align		4
.L_109:
        /*028c*/ 	.word	index@(_Z27drawScanVisualizationKernelPhPKiiiii)
        /*0290*/ 	.word	0x00000000


	//----- nvinfo : EIATTR_MIN_STACK_SIZE
	.align		4
.L_110:
        /*0294*/ 	.byte	0x04, 0x12
        /*0296*/ 	.short	(.L_112 - .L_111)
	.align		4
.L_111:
        /*0298*/ 	.word	index@(_Z27drawScanVisualizationKernelPhPKiiiii)
        /*029c*/ 	.word	0x00000000


	//----- nvinfo : EIATTR_MIN_STACK_SIZE
	.align		4
.L_112:
        /*02a0*/ 	.byte	0x04, 0x12
        /*02a2*/ 	.short	(.L_114 - .L_113)
	.align		4
.L_113:
        /*02a4*/ 	.word	index@(_Z16drawPrimesKernelPhPKiiiiii)
        /*02a8*/ 	.word	0x00000000


	//----- nvinfo : EIATTR_MIN_STACK_SIZE
	.align		4
.L_114:
        /*02ac*/ 	.byte	0x04, 0x12
        /*02ae*/ 	.short	(.L_116 - .L_115)
	.align		4
.L_115:
        /*02b0*/ 	.word	index@(_Z23drawHistogramBarsKernelPhPKjijiiii)
        /*02b4*/ 	.word	0x00000020


	//----- nvinfo : EIATTR_MIN_STACK_SIZE
	.align		4
.L_116:
        /*02b8*/ 	.byte	0x04, 0x12
        /*02ba*/ 	.short	(.L_118 - .L_117)
	.align		4
.L_117:
        /*02bc*/ 	.word	index@(_Z13drawBarKernelPhiiiihhh)
        /*02c0*/ 	.word	0x00000000


	//----- nvinfo : EIATTR_MIN_STACK_SIZE
	.align		4
.L_118:
        /*02c4*/ 	.byte	0x04, 0x12
        /*02c6*/ 	.short	(.L_120 - .L_119)
	.align		4
.L_119:
        /*02c8*/ 	.word	index@(_Z17clearScreenKernelPhhhh)
        /*02cc*/ 	.word	0x00000000


	//----- nvinfo : EIATTR_MIN_STACK_SIZE
	.align		4
.L_120:
        /*02d0*/ 	.byte	0x04, 0x12
        /*02d2*/ 	.short	(.L_122 - .L_121)
	.align		4
.L_121:
        /*02d4*/ 	.word	index@(_Z19radixSortPassKernelPjPKjS1_iii)
        /*02d8*/ 	.word	0x00000000


	//----- nvinfo : EIATTR_MIN_STACK_SIZE
	.align		4
.L_122:
        /*02dc*/ 	.byte	0x04, 0x12
        /*02de*/ 	.short	(.L_124 - .L_123)
	.align		4
.L_123:
        /*02e0*/ 	.word	index@(_Z15countOnesKernelPKiPii)
        /*02e4*/ 	.word	0x00000000


	//----- nvinfo : EIATTR_MIN_STACK_SIZE
	.align		4
.L_124:
        /*02e8*/ 	.byte	0x04, 0x12
        /*02ea*/ 	.short	(.L_126 - .L_125)
	.align		4
.L_125:
        /*02ec*/ 	.word	index@(_Z20markCompositesKernelPiii)
        /*02f0*/ 	.word	0x00000000


	//----- nvinfo : EIATTR_MIN_STACK_SIZE
	.align		4
.L_126:
        /*02f4*/ 	.byte	0x04, 0x12
        /*02f6*/ 	.short	(.L_128 - .L_127)
	.align		4
.L_127:
        /*02f8*/ 	.word	index@(_Z15initSieveKernelPii)
        /*02fc*/ 	.word	0x00000000


	//----- nvinfo : EIATTR_MIN_STACK_SIZE
	.align		4
.L_128:
        /*0300*/ 	.byte	0x04, 0x12
        /*0302*/ 	.short	(.L_130 - .L_129)
	.align		4
.L_129:
        /*0304*/ 	.word	index@(_Z19drawParticlesKernelPhPK8ParticlePKfiff)
        /*0308*/ 	.word	0x00000000


	//----- nvinfo : EIATTR_MIN_STACK_SIZE
	.align		4
.L_130:
        /*030c*/ 	.byte	0x04, 0x12
        /*030e*/ 	.short	(.L_132 - .L_131)
	.align		4
.L_131:
        /*0310*/ 	.word	index@(_Z21renderParticlesKernelPhPK8ParticlePKfiff)
        /*0314*/ 	.word	0x00000000


	//----- nvinfo : EIATTR_MIN_STACK_SIZE
	.align		4
.L_132:
        /*0318*/ 	.byte	0x04, 0x12
        /*031a*/ 	.short	(.L_134 - .L_133)
	.align		4
.L_133:
        /*031c*/ 	.word	index@(_Z19computeSpeedsKernelPfPK8Particlei)
        /*0320*/ 	.word	0x00000000


	//----- nvinfo : EIATTR_MIN_STACK_SIZE
	.align		4
.L_134:
        /*0324*/ 	.byte	0x04, 0x12
        /*0326*/ 	.short	(.L_136 - .L_135)
	.align		4
.L_135:
        /*0328*/ 	.word	index@(_Z21updateParticlesKernelP8Particleif)
        /*032c*/ 	.word	0x00000000


	//----- nvinfo : EIATTR_MIN_STACK_SIZE
	.align		4
.L_136:
        /*0330*/ 	.byte	0x04, 0x12
        /*0332*/ 	.short	(.L_138 - .L_137)
	.align		4
.L_137:
        /*0334*/ 	.word	index@(_Z19initParticlesKernelP8Particleij)
        /*0338*/ 	.word	0x00000000


	//----- nvinfo : EIATTR_MIN_STACK_SIZE
	.align		4
.L_138:
        /*033c*/ 	.byte	0x04, 0x12
        /*033e*/ 	.short	(.L_140 - .L_139)
	.align		4
.L_139:
        /*0340*/ 	.word	index@(_Z21histogramSharedKernelPjPKjiiii)
        /*0344*/ 	.word	0x00000000


	//----- nvinfo : EIATTR_MIN_STACK_SIZE
	.align		4
.L_140:
        /*0348*/ 	.byte	0x04, 0x12
        /*034a*/ 	.short	(.L_142 - .L_141)
	.align		4
.L_141:
        /*034c*/ 	.word	index@(_Z21histogramAtomicKernelPjPKjiiii)
        /*0350*/ 	.word	0x00000000


	//----- nvinfo : EIATTR_MIN_STACK_SIZE
	.align		4
.L_142:
        /*0354*/ 	.byte	0x04, 0x12
        /*0356*/ 	.short	(.L_144 - .L_143)
	.align		4
.L_143:
        /*0358*/ 	.word	index@(_Z20scatterIndicesKernelPiPKiS1_i)
        /*035c*/ 	.word	0x00000000


	//----- nvinfo : EIATTR_MIN_STACK_SIZE
	.align		4
.L_144:
        /*0360*/ 	.byte	0x04, 0x12
        /*0362*/ 	.short	(.L_146 - .L_145)
	.align		4
.L_145:
        /*0364*/ 	.word	index@(_Z13scatterKernelPiPKiS1_S1_i)
        /*0368*/ 	.word	0x00000000


	//----- nvinfo : EIATTR_MIN_STACK_SIZE
	.align		4
.L_146:
        /*036c*/ 	.byte	0x04, 0x12
        /*036e*/ 	.short	(.L_148 - .L_147)
	.align		4
.L_147:
        /*0370*/ 	.word	index@(_Z21createPredicateKernelPiPKii)
        /*0374*/ 	.word	0x00000000


	//----- nvinfo : EIATTR_MIN_STACK_SIZE
	.align		4
.L_148:
        /*0378*/ 	.byte	0x04, 0x12
        /*037a*/ 	.short	(.L_150 - .L_149)
	.align		4
.L_149:
        /*037c*/ 	.word	index@(_Z18addBlockSumsKernelPiPKii)
        /*0380*/ 	.word	0x00000000


	//----- nvinfo : EIATTR_MIN_STACK_SIZE
	.align		4
.L_150:
        /*0384*/ 	.byte	0x04, 0x12
        /*0386*/ 	.short	(.L_152 - .L_151)
	.align		4
.L_151:
        /*0388*/ 	.word	index@(_Z16scanBlocksKernelPiS_PKii)
        /*038c*/ 	.word	0x00000000


	//----- nvinfo : EIATTR_MIN_STACK_SIZE
	.align		4
.L_152:
        /*0390*/ 	.byte	0x04, 0x12
        /*0392*/ 	.short	(.L_154 - .L_153)
	.align		4
.L_153:
        /*0394*/ 	.word	index@(_Z24scanBlockExclusiveKernelPiPKii)
        /*0398*/ 	.word	0x00000000


	//----- nvinfo : EIATTR_MIN_STACK_SIZE
	.align		4
.L_154:
        /*039c*/ 	.byte	0x04, 0x12
        /*039e*/ 	.short	(.L_156 - .L_155)
	.align		4
.L_155:
        /*03a0*/ 	.word	index@(_Z15reduceMaxKernelPKfPfi)
        /*03a4*/ 	.word	0x00000000


	//----- nvinfo : EIATTR_MIN_STACK_SIZE
	.align		4
.L_156:
        /*03a8*/ 	.byte	0x04, 0x12
        /*03aa*/ 	.short	(.L_158 - .L_157)
	.align		4
.L_157:
        /*03ac*/ 	.word	index@(_Z15reduceMinKernelPKfPfi)
        /*03b0*/ 	.word	0x00000000


	//----- nvinfo : EIATTR_MIN_STACK_SIZE
	.align		4
.L_158:
        /*03b4*/ 	.byte	0x04, 0x12
        /*03b6*/ 	.short	(.L_160 - .L_159)
	.align		4
.L_159:
        /*03b8*/ 	.word	index@(_Z15reduceSumKernelPKfPfi)
        /*03bc*/ 	.word	0x00000000
.L_160:


//--------------------- .nv.compat                --------------------------
	.section	.nv.compat,"",@"SHT_CUDA_COMPAT_INFO"
	.align	4
        /*0000*/ 	.byte	0x02, 0x09, 0x00, 0x00, 0x02, 0x02, 0x01, 0x00, 0x02, 0x05, 0x05, 0x00, 0x03, 0x07, 0x01, 0x01
        /*0010*/ 	.byte	0x02, 0x03, 0x00, 0x00, 0x02, 0x06, 0x01, 0x00, 0x04, 0x0b, 0x08, 0x00, 0x01, 0x00, 0x00, 0x00
        /*0020*/ 	.byte	0x00, 0x00, 0x00, 0x00


//--------------------- .nv.info._Z27drawScanVisualizationKernelPhPKiiiii --------------------------
	.section	.nv.info._Z27drawScanVisualizationKernelPhPKiiiii,"",@"SHT_CUDA_INFO"
	.sectionflags	@""
	.align	4


	//----- nvinfo : EIATTR_CUDA_API_VERSION
	.align		4
        /*0000*/ 	.byte	0x04, 0x37
        /*0002*/ 	.short	(.L_162 - .L_161)
.L_161:
        /*0004*/ 	.word	0x00000082


	//----- nvinfo : EIATTR_KPARAM_INFO
	.align		4
.L_162:
        /*0008*/ 	.byte	0x04, 0x17
        /*000a*/ 	.short	(.L_164 - .L_163)
.L_163:
        /*000c*/ 	.word	0x00000000
        /*0010*/ 	.short	0x0005
        /*0012*/ 	.short	0x001c
        /*0014*/ 	.byte	0x00, 0xf0, 0x11, 0x00


	//----- nvinfo : EIATTR_KPARAM_INFO
	.align		4
.L_164:
        /*0018*/ 	.byte	0x04, 0x17
        /*001a*/ 	.short	(.L_166 - .L_165)
.L_165:
        /*001c*/ 	.word	0x00000000
        /*0020*/ 	.short	0x0004
        /*0022*/ 	.short	0x0018
        /*0024*/ 	.byte	0x00, 0xf0, 0x11, 0x00


	//----- nvinfo : EIATTR_KPARAM_INFO
	.align		4
.L_166:
        /*0028*/ 	.byte	0x04, 0x17
        /*002a*/ 	.short	(.L_168 - .L_167)
.L_167:
        /*002c*/ 	.word	0x00000000
        /*0030*/ 	.short	0x0003
        /*0032*/ 	.short	0x0014
        /*0034*/ 	.byte	0x00, 0xf0, 0x11, 0x00


	//----- nvinfo : EIATTR_KPARAM_INFO
	.align		4
.L_168:
        /*0038*/ 	.byte	0x04, 0x17
        /*003a*/ 	.short	(.L_170 - .L_169)
.L_169:
        /*003c*/ 	.word	0x00000000
        /*0040*/ 	.short	0x0002
        /*0042*/ 	.short	0x0010
        /*0044*/ 	.byte	0x00, 0xf0, 0x11, 0x00


	//----- nvinfo : EIATTR_KPARAM_INFO
	.align		4
.L_170:
        /*0048*/ 	.byte	0x04, 0x17
        /*004a*/ 	.short	(.L_172 - .L_171)
.L_171:
        /*004c*/ 	.word	0x00000000
        /*0050*/ 	.short	0x0001
        /*0052*/ 	.short	0x0008
        /*0054*/ 	.byte	0x00, 0xf5, 0x21, 0x00


	//----- nvinfo : EIATTR_KPARAM_INFO
	.align		4
.L_172:
        /*0058*/ 	.byte	0x04, 0x17
        /*005a*/ 	.short	(.L_174 - .L_173)
.L_173:
        /*005c*/ 	.word	0x00000000
        /*0060*/ 	.short	0x0000
        /*0062*/ 	.short	0x0000
        /*0064*/ 	.byte	0x00, 0xf5, 0x21, 0x00


	//----- nvinfo : EIATTR_SPARSE_MMA_MASK
	.align		4
.L_174:
        /*0068*/ 	.byte	0x03, 0x50
        /*006a*/ 	.short	0x0000


	//----- nvinfo : EIATTR_MAXREG_COUNT
	.align		4
        /*006c*/ 	.byte	0x03, 0x1b
        /*006e*/ 	.short	0x00ff


	//----- nvinfo : EIATTR_MERCURY_ISA_VERSION
	.align		4
        /*0070*/ 	.byte	0x03, 0x5f
        /*0072*/ 	.short	0x0101


	//----- nvinfo : EIATTR_VRC_CTA_INIT_COUNT
	.align		4
        /*0074*/ 	.byte	0x02, 0x4a
	.zero		1
	.zero		1


	//----- nvinfo : EIATTR_EXIT_INSTR_OFFSETS
	.align		4
        /*0078*/ 	.byte	0x04, 0x1c
        /*007a*/ 	.short	(.L_176 - .L_175)


	//   ....[0]....
.L_175:
        /*007c*/ 	.word	0x000000b0


	//   ....[1]....
        /*0080*/ 	.word	0x00000100


	//   ....[2]....
        /*0084*/ 	.word	0x000002e0


	//   ....[3]....
        /*0088*/ 	.word	0x00000520


	//   ....[4]....
        /*008c*/ 	.word	0x00000710


	//----- nvinfo : EIATTR_CRS_STACK_SIZE
	.align		4
.L_176:
        /*0090*/ 	.byte	0x04, 0x1e
        /*0092*/ 	.short	(.L_178 - .L_177)
.L_177:
        /*0094*/ 	.word	0x00000000


	//----- nvinfo : EIATTR_CBANK_PARAM_SIZE
	.align		4
.L_178:
        /*0098*/ 	.byte	0x03, 0x19
        /*009a*/ 	.short	0x0020


	//----- nvinfo : EIATTR_PARAM_CBANK
	.align		4
        /*009c*/ 	.byte	0x04, 0x0a
        /*009e*/ 	.short	(.L_180 - .L_179)
	.align		4
.L_179:
        /*00a0*/ 	.word	index@(.nv.constant0._Z27drawScanVisualizationKernelPhPKiiiii)
        /*00a4*/ 	.short	0x0380
        /*00a6*/ 	.short	0x0020


	//----- nvinfo : EIATTR_SW_WAR
	.align		4
.L_180:
        /*00a8*/ 	.byte	0x04, 0x36
        /*00aa*/ 	.short	(.L_182 - .L_181)
.L_181:
        /*00ac*/ 	.word	0x00000008
.L_182:


//--------------------- .nv.info._Z16drawPrimesKernelPhPKiiiiii --------------------------
	.section	.nv.info._Z16drawPrimesKernelPhPKiiiiii,"",@"SHT_CUDA_INFO"
	.sectionflags	@""
	.align	4


	//----- nvinfo : EIATTR_CUDA_API_VERSION
	.align		4
        /*0000*/ 	.byte	0x04, 0x37
        /*0002*/ 	.short	(.L_184 - .L_183)
.L_183:
        /*0004*/ 	.word	0x00000082


	//----- nvinfo : EIATTR_KPARAM_INFO
	.align		4
.L_184:
        /*0008*/ 	.byte	0x04, 0x17
        /*000a*/ 	.short	(.L_186 - .L_185)
.L_185:
        /*000c*/ 	.word	0x00000000
        /*0010*/ 	.short	0x0006
        /*0012*/ 	.short	0x0020
        /*0014*/ 	.byte	0x00, 0xf0, 0x11, 0x00


	//----- nvinfo : EIATTR_KPARAM_INFO
	.align		4
.L_186:
        /*0018*/ 	.byte	0x04, 0x17
        /*001a*/ 	.short	(.L_188 - .L_187)
.L_187:
        /*001c*/ 	.word	0x00000000
        /*0020*/ 	.short	0x0005
        /*0022*/ 	.short	0x001c
        /*0024*/ 	.byte	0x00, 0xf0, 0x11, 0x00


	//----- nvinfo : EIATTR_KPARAM_INFO
	.align		4
.L_188:
        /*0028*/ 	.byte	0x04, 0x17
        /*002a*/ 	.short	(.L_190 - .L_189)
.L_189:
        /*002c*/ 	.word	0x00000000
        /*0030*/ 	.short	0x0004
        /*0032*/ 	.short	0x0018
        /*0034*/ 	.byte	0x00, 0xf0, 0x11, 0x00


	//----- nvinfo : EIATTR_KPARAM_INFO
	.align		4
.L_190:
        /*0038*/ 	.byte	0x04, 0x17
        /*003a*/ 	.short	(.L_192 - .L_191)
.L_191:
        /*003c*/ 	.word	0x00000000
        /*0040*/ 	.short	0x0003
        /*0042*/ 	.short	0x0014
        /*0044*/ 	.byte	0x00, 0xf0, 0x11, 0x00


	//----- nvinfo : EIATTR_KPARAM_INFO
	.align		4
.L_192:
        /*0048*/ 	.byte	0x04, 0x17
        /*004a*/ 	.short	(.L_194 - .L_193)
.L_193:
        /*004c*/ 	.word	0x00000000
        /*0050*/ 	.short	0x0002
        /*0052*/ 	.short	0x0010
        /*0054*/ 	.byte	0x00, 0xf0, 0x11, 0x00


	//----- nvinfo : EIATTR_KPARAM_INFO
	.align		4
.L_194:
        /*0058*/ 	.byte	0x04, 0x17
        /*005a*/ 	.short	(.L_196 - .L_195)
.L_195:
        /*005c*/ 	.word	0x00000000
        /*0060*/ 	.short	0x0001
        /*0062*/ 	.short	0x0008
        /*0064*/ 	.byte	0x00, 0xf5, 0x21, 0x00


	//----- nvinfo : EIATTR_KPARAM_INFO
	.align		4
.L_196:
        /*0068*/ 	.byte	0x04, 0x17
        /*006a*/ 	.short	(.L_198 - .L_197)
.L_197:
        /*006c*/ 	.word	0x00000000
        /*0070*/ 	.short	0x0000
        /*0072*/ 	.short	0x0000
        /*0074*/ 	.byte	0x00, 0xf5, 0x21, 0x00


	//----- nvinfo : EIATTR_SPARSE_MMA_MASK
	.align		4
.L_198:
        /*0078*/ 	.byte	0x03, 0x50
        /*007a*/ 	.short	0x0000


	//----- nvinfo : EIATTR_MAXREG_COUNT
	.align		4
        /*007c*/ 	.byte	0x03, 0x1b
        /*007e*/ 	.short	0x00ff


	//----- nvinfo : EIATTR_MERCURY_ISA_VERSION
	.align		4
        /*0080*/ 	.byte	0x03, 0x5f
        /*0082*/ 	.short	0x0101


	//----- nvinfo : EIATTR_VRC_CTA_INIT_COUNT
	.align		4
        /*0084*/ 	.byte	0x02, 0x4a
	.zero		1
	.zero		1


	//----- nvinfo : EIATTR_EXIT_INSTR_OFFSETS
	.align		4
        /*0088*/ 	.byte	0x04, 0x1c
        /*008a*/ 	.short	(.L_200 - .L_199)


	//   ....[0]....
.L_199:
        /*008c*/ 	.word	0x00000070


	//   ....[1]....
        /*0090*/ 	.word	0x000000f0


	//   ....[2]....
        /*0094*/ 	.word	0x00000700


	//   ....[3]....
        /*0098*/ 	.word	0x00000a60


	//----- nvinfo : EIATTR_CRS_STACK_SIZE
	.align		4
.L_200:
        /*009c*/ 	.byte	0x04, 0x1e
        /*009e*/ 	.short	(.L_202 - .L_201)
.L_201:
        /*00a0*/ 	.word	0x00000000


	//----- nvinfo : EIATTR_CBANK_PARAM_SIZE
	.align		4
.L_202:
        /*00a4*/ 	.byte	0x03, 0x19
        /*00a6*/ 	.short	0x0024


	//----- nvinfo : EIATTR_PARAM_CBANK
	.align		4
        /*00a8*/ 	.byte	0x04, 0x0a
        /*00aa*/ 	.short	(.L_204 - .L_203)
	.align		4
.L_203:
        /*00ac*/ 	.word	index@(.nv.constant0._Z16drawPrimesKernelPhPKiiiiii)
        /*00b0*/ 	.short	0x0380
        /*00b2*/ 	.short	0x0024


	//----- nvinfo : EIATTR_SW_WAR
	.align		4
.L_204:
        /*00b4*/ 	.byte	0x04, 0x36
        /*00b6*/ 	.short	(.L_206 - .L_205)
.L_205:
        /*00b8*/ 	.word	0x00000008
.L_206:


//--------------------- .nv.info._Z23drawHistogramBarsKernelPhPKjijiiii --------------------------
	.section	.nv.info._Z23drawHistogramBarsKernelPhPKjijiiii,"",@"SHT_CUDA_INFO"
	.sectionflags	@""
	.align	4


	//----- nvinfo : EIATTR_CUDA_API_VERSION
	.align		4
        /*0000*/ 	.byte	0x04, 0x37
        /*0002*/ 	.short	(.L_208 - .L_207)
.L_207:
        /*0004*/ 	.word	0x00000082


	//----- nvinfo : EIATTR_KPARAM_INFO
	.align		4
.L_208:
        /*0008*/ 	.byte	0x04, 0x17
        /*000a*/ 	.short	(.L_210 - .L_209)
.L_209:
        /*000c*/ 	.word	0x00000000
        /*0010*/ 	.short	0x0007
        /*0012*/ 	.short	0x0024
        /*0014*/ 	.byte	0x00, 0xf0, 0x11, 0x00


	//----- nvinfo : EIATTR_KPARAM_INFO
	.align		4
.L_210:
        /*0018*/ 	.byte	0x04, 0x17
        /*001a*/ 	.short	(.L_212 - .L_211)
.L_211:
        /*001c*/ 	.word	0x00000000
        /*0020*/ 	.short	0x0006
        /*0022*/ 	.short	0x0020
        /*0024*/ 	.byte	0x00, 0xf0, 0x11, 0x00


	//----- nvinfo : EIATTR_KPARAM_INFO
	.align		4
.L_212:
        /*0028*/ 	.byte	0x04, 0x17
        /*002a*/ 	.short	(.L_214 - .L_213)
.L_213:
        /*002c*/ 	.word	0x00000000
        /*0030*/ 	.short	0x0005
        /*0032*/ 	.short	0x001c
        /*0034*/ 	.byte	0x00, 0xf0, 0x11, 0x00


	//----- nvinfo : EIATTR_KPARAM_INFO
	.align		4
.L_214:
        /*0038*/ 	.byte	0x04, 0x17
        /*003a*/ 	.short	(.L_216 - .L_215)
.L_215:
        /*003c*/ 	.word	0x00000000
        /*0040*/ 	.short	0x0004
        /*0042*/ 	.short	0x0018
        /*0044*/ 	.byte	0x00, 0xf0, 0x11, 0x00


	//----- nvinfo : EIATTR_KPARAM_INFO
	.align		4
.L_216:
        /*0048*/ 	.byte	0x04, 0x17
        /*004a*/ 	.short	(.L_218 - .L_217)
.L_217:
        /*004c*/ 	.word	0x00000000
        /*0050*/ 	.short	0x0003
        /*0052*/ 	.short	0x0014
        /*0054*/ 	.byte	0x00, 0xf0, 0x11, 0x00


	//----- nvinfo : EIATTR_KPARAM_INFO
	.align		4
.L_218:
        /*0058*/ 	.byte	0x04, 0x17
        /*005a*/ 	.short	(.L_220 - .L_219)
.L_219:
        /*005c*/ 	.word	0x00000000
        /*0060*/ 	.short	0x0002
        /*0062*/ 	.short	0x0010
        /*0064*/ 	.byte	0x00, 0xf0, 0x11, 0x00


	//----- nvinfo : EIATTR_KPARAM_INFO
	.align		4
.L_220:
        /*0068*/ 	.byte	0x04, 0x17
        /*006a*/ 	.short	(.L_222 - .L_221)
.L_221:
        /*006c*/ 	.word	0x00000000
        /*0070*/ 	.short	0x0001
        /*0072*/ 	.short	0x0008
        /*0074*/ 	.byte	0x00, 0xf5, 0x21, 0x00


	//----- nvinfo : EIATTR_KPARAM_INFO
	.align		4
.L_222:
        /*0078*/ 	.byte	0x04, 0x17
        /*007a*/ 	.short	(.L_224 - .L_223)
.L_223:
        /*007c*/ 	.word	0x00000000
        /*0080*/ 	.short	0x0000
        /*0082*/ 	.short	0x0000
        /*0084*/ 	.byte	0x00, 0xf5, 0x21, 0x00


	//----- nvinfo : EIATTR_SPARSE_MMA_MASK
	.align		4
.L_224:
        /*0088*/ 	.byte	0x03, 0x50
        /*008a*/ 	.short	0x0000


	//----- nvinfo : EIATTR_MAXREG_COUNT
	.align		4
        /*008c*/ 	.byte	0x03, 0x1b
        /*008e*/ 	.short	0x00ff


	//----- nvinfo : EIATTR_MERCURY_ISA_VERSION
	.align		4
        /*0090*/ 	.byte	0x03, 0x5f
        /*0092*/ 	.short	0x0101


	//----- nvinfo : EIATTR_VRC_CTA_INIT_COUNT
	.align		4
        /*0094*/ 	.byte	0x02, 0x4a
	.zero		1
	.zero		1


	//----- nvinfo : EIATTR_EXIT_INSTR_OFFSETS
	.align		4
        /*0098*/ 	.byte	0x04, 0x1c
        /*009a*/ 	.short	(.L_226 - .L_225)


	//   ....[0]....
.L_225:
        /*009c*/ 	.word	0x000000c0


	//   ....[1]....
        /*00a0*/ 	.word	0x00000130


	//   ....[2]....
        /*00a4*/ 	.word	0x00000330


	//   ....[3]....
        /*00a8*/ 	.word	0x00000510


	//   ....[4]....
        /*00ac*/ 	.word	0x00001670


	//----- nvinfo : EIATTR_CRS_STACK_SIZE
	.align		4
.L_226:
        /*00b0*/ 	.byte	0x04, 0x1e
        /*00b2*/ 	.short	(.L_228 - .L_227)
.L_227:
        /*00b4*/ 	.word	0x00000000


	//----- nvinfo : EIATTR_CBANK_PARAM_SIZE
	.align		4
.L_228:
        /*00b8*/ 	.byte	0x03, 0x19
        /*00ba*/ 	.short	0x0028


	//----- nvinfo : EIATTR_PARAM_CBANK
	.align		4
        /*00bc*/ 	.byte	0x04, 0x0a
        /*00be*/ 	.short	(.L_230 - .L_229)
	.align		4
.L_229:
        /*00c0*/ 	.word	index@(.nv.constant0._Z23drawHistogramBarsKernelPhPKjijiiii)
        /*00c4*/ 	.short	0x0380
        /*00c6*/ 	.short	0x0028


	//----- nvinfo : EIATTR_SW_WAR
	.align		4
.L_230:
        /*00c8*/ 	.byte	0x04, 0x36
        /*00ca*/ 	.short	(.L_232 - .L_231)
.L_231:
        /*00cc*/ 	.word	0x00000008
.L_232:


//--------------------- .nv.info._Z13drawBarKernelPhiiiihhh --------------------------
	.section	.nv.info._Z13drawBarKernelPhiiiihhh,"",@"SHT_CUDA_INFO"
	.sectionflags	@""
	.align	4


	//----- nvinfo : EIATTR_CUDA_API_VERSION
	.align		4
        /*0000*/ 	.byte	0x04, 0x37
        /*0002*/ 	.short	(.L_234 - .L_233)
.L_233:
        /*0004*/ 	.word	0x00000082


	//----- nvinfo : EIATTR_KPARAM_INFO
	.align		4
.L_234:
        /*0008*/ 	.byte	0x04, 0x17
        /*000a*/ 	.short	(.L_236 - .L_235)
.L_235:
        /*000c*/ 	.word	0x00000000
        /*0010*/ 	.short	0x0007
        /*0012*/ 	.short	0x001a
        /*0014*/ 	.byte	0x00, 0xf0, 0x05, 0x00


	//----- nvinfo : EIATTR_KPARAM_INFO
	.align		4
.L_236:
        /*0018*/ 	.byte	0x04, 0x17
        /*001a*/ 	.short	(.L_238 - .L_237)
.L_237:
        /*001c*/ 	.word	0x00000000
        /*0020*/ 	.short	0x0006
        /*0022*/ 	.short	0x0019
        /*0024*/ 	.byte	0x00, 0xf0, 0x05, 0x00


	//----- nvinfo : EIATTR_KPARAM_INFO
	.align		4
.L_238:
        /*0028*/ 	.byte	0x04, 0x17
        /*002a*/ 	.short	(.L_240 - .L_239)
.L_239:
        /*002c*/ 	.word	0x00000000
        /*0030*/ 	.short	0x0005
        /*0032*/ 	.short	0x0018
        /*0034*/ 	.byte	0x00, 0xf0, 0x05, 0x00


	//----- nvinfo : EIATTR_KPARAM_INFO
	.align		4
.L_240:
        /*0038*/ 	.byte	0x04, 0x17
        /*003a*/ 	.short	(.L_242 - .L_241)
.L_241:
        /*003c*/ 	.word	0x00000000
        /*0040*/ 	.short	0x0004
        /*0042*/ 	.short	0x0014
        /*0044*/ 	.byte	0x00, 0xf0, 0x11, 0x00


	//----- nvinfo : EIATTR_KPARAM_INFO
	.align		4
.L_242:
        /*0048*/ 	.byte	0x04, 0x17
        /*004a*/ 	.short	(.L_244 - .L_243)
.L_243:
        /*004c*/ 	.word	0x00000000
        /*0050*/ 	.short	0x0003
        /*0052*/ 	.short	0x0010
        /*0054*/ 	.byte	0x00, 0xf0, 0x11, 0x00


	//----- nvinfo : EIATTR_KPARAM_INFO
	.align		4
.L_244:
        /*0058*/ 	.byte	0x04, 0x17
        /*005a*/ 	.short	(.L_246 - .L_245)
.L_245:
        /*005c*/ 	.word	0x00000000
        /*0060*/ 	.short	0x0002
        /*0062*/ 	.short	0x000c
        /*0064*/ 	.byte	0x00, 0xf0, 0x11, 0x00


	//----- nvinfo : EIATTR_KPARAM_INFO
	.align		4
.L_246:
        /*0068*/ 	.byte	0x04, 0x17
        /*006a*/ 	.short	(.L_248 - .L_247)
.L_247:
        /*006c*/ 	.word	0x00000000
        /*0070*/ 	.short	0x0001
        /*0072*/ 	.short	0x0008
        /*0074*/ 	.byte	0x00, 0xf0, 0x11, 0x00


	//----- nvinfo : EIATTR_KPARAM_INFO
	.align		4
.L_248:
        /*0078*/ 	.byte	0x04, 0x17
        /*007a*/ 	.short	(.L_250 - .L_249)
.L_249:
        /*007c*/ 	.word	0x00000000
        /*0080*/ 	.short	0x0000
        /*0082*/ 	.short	0x0000
        /*0084*/ 	.byte	0x00, 0xf5, 0x21, 0x00


	//----- nvinfo : EIATTR_SPARSE_MMA_MASK
	.align		4
.L_250:
        /*0088*/ 	.byte	0x03, 0x50
        /*008a*/ 	.short	0x0000


	//----- nvinfo : EIATTR_MAXREG_COUNT
	.align		4
        /*008c*/ 	.byte	0x03, 0x1b
        /*008e*/ 	.short	0x00ff


	//----- nvinfo : EIATTR_MERCURY_ISA_VERSION
	.align		4
        /*0090*/ 	.byte	0x03, 0x5f
        /*0092*/ 	.short	0x0101


	//----- nvinfo : EIATTR_VRC_CTA_INIT_COUNT
	.align		4
        /*0094*/ 	.byte	0x02, 0x4a
	.zero		1
	.zero		1


	//----- nvinfo : EIATTR_EXIT_INSTR_OFFSETS
	.align		4
        /*0098*/ 	.byte	0x04, 0x1c
        /*009a*/ 	.short	(.L_252 - .L_251)


	//   ....[0]....
.L_251:
        /*009c*/ 	.word	0x000000b0


	//   ....[1]....
        /*00a0*/ 	.word	0x00000140


	//   ....[2]....
        /*00a4*/ 	.word	0x00000210


	//----- nvinfo : EIATTR_CBANK_PARAM_SIZE
	.align		4
.L_252:
        /*00a8*/ 	.byte	0x03, 0x19
        /*00aa*/ 	.short	0x001b


	//----- nvinfo : EIATTR_PARAM_CBANK
	.align		4
        /*00ac*/ 	.byte	0x04, 0x0a
        /*00ae*/ 	.short	(.L_254 - .L_253)
	.align		4
.L_253:
        /*00b0*/ 	.word	index@(.nv.constant0._Z13drawBarKernelPhiiiihhh)
        /*00b4*/ 	.short	0x0380
        /*00b6*/ 	.short	0x001b


	//----- nvinfo : EIATTR_SW_WAR
	.align		4
.L_254:
        /*00b8*/ 	.byte	0x04, 0x36
        /*00ba*/ 	.short	(.L_256 - .L_255)
.L_255:
        /*00bc*/ 	.word	0x00000008
.L_256:


//--------------------- .nv.info._Z17clearScreenKernelPhhhh --------------------------
	.section	.nv.info._Z17clearScreenKernelPhhhh,"",@"SHT_CUDA_INFO"
	.sectionflags	@""
	.align	4


	//----- nvinfo : EIATTR_CUDA_API_VERSION
	.align		4
        /*0000*/ 	.byte	0x04, 0x37
        /*0002*/ 	.short	(.L_258 - .L_257)
.L_257:
        /*0004*/ 	.word	0x00000082


	//----- nvinfo : EIATTR_KPARAM_INFO
	.align		4
.L_258:
        /*0008*/ 	.byte	0x04, 0x17
        /*000a*/ 	.short	(.L_260 - .L_259)
.L_259:
        /*000c*/ 	.word	0x00000000
        /*0010*/ 	.short	0x0003
        /*0012*/ 	.short	0x000a
        /*0014*/ 	.byte	0x00, 0xf0, 0x05, 0x00


	//----- nvinfo : EIATTR_KPARAM_INFO
	.align		4
.L_260:
        /*0018*/ 	.byte	0x04, 0x17
        /*001a*/ 	.short	(.L_262 - .L_261)
.L_261:
        /*001c*/ 	.word	0x00000000
        /*0020*/ 	.short	0x0002
        /*0022*/ 	.short	0x0009
        /*0024*/ 	.byte	0x00, 0xf0, 0x05, 0x00


	//----- nvinfo : EIATTR_KPARAM_INFO
	.align		4
.L_262:
        /*0028*/ 	.byte	0x04, 0x17
        /*002a*/ 	.short	(.L_264 - .L_263)
.L_263:
        /*002c*/ 	.word	0x00000000
        /*0030*/ 	.short	0x0001
        /*0032*/ 	.short	0x0008
        /*0034*/ 	.byte	0x00, 0xf0, 0x05, 0x00


	//----- nvinfo : EIATTR_KPARAM_INFO
	.align		4
.L_264:
        /*0038*/ 	.byte	0x04, 0x17
        /*003a*/ 	.short	(.L_266 - .L_265)
.L_265:
        /*003c*/ 	.word	0x00000000
        /*0040*/ 	.short	0x0000
        /*0042*/ 	.short	0x0000
        /*0044*/ 	.byte	0x00, 0xf5, 0x21, 0x00


	//----- nvinfo : EIATTR_SPARSE_MMA_MASK
	.align		4
.L_266:
        /*0048*/ 	.byte	0x03, 0x50
        /*004a*/ 	.short	0x0000


	//----- nvinfo : EIATTR_MAXREG_COUNT
	.align		4
        /*004c*/ 	.byte	0x03, 0x1b
        /*004e*/ 	.short	0x00ff


	//----- nvinfo : EIATTR_MERCURY_ISA_VERSION
	.align		4
        /*0050*/ 	.byte	0x03, 0x5f
        /*0052*/ 	.short	0x0101


	//----- nvinfo : EIATTR_VRC_CTA_INIT_COUNT
	.align		4
        /*0054*/ 	.byte	0x02, 0x4a
	.zero		1
	.zero		1


	//----- nvinfo : EIATTR_EXIT_INSTR_OFFSETS
	.align		4
        /*0058*/ 	.byte	0x04, 0x1c
        /*005a*/ 	.short	(.L_268 - .L_267)


	//   ....[0]....
.L_267:
        /*005c*/ 	.word	0x000000b0


	//   ....[1]....
        /*0060*/ 	.word	0x000001b0


	//----- nvinfo : EIATTR_CBANK_PARAM_SIZE
	.align		4
.L_268:
        /*0064*/ 	.byte	0x03, 0x19
        /*0066*/ 	.short	0x000b


	//----- nvinfo : EIATTR_PARAM_CBANK
	.align		4
        /*0068*/ 	.byte	0x04, 0x0a
        /*006a*/ 	.short	(.L_270 - .L_269)
	.align		4
.L_269:
        /*006c*/ 	.word	index@(.nv.constant0._Z17clearScreenKernelPhhhh)
        /*0070*/ 	.short	0x0380
        /*0072*/ 	.short	0x000b


	//----- nvinfo : EIATTR_SW_WAR
	.align		4
.L_270:
        /*0074*/ 	.byte	0x04, 0x36
        /*0076*/ 	.short	(.L_272 - .L_271)
.L_271:
        /*0078*/ 	.word	0x00000008
.L_272:


//--------------------- .nv.info._Z19radixSortPassKernelPjPKjS1_iii --------------------------
	.section	.nv.info._Z19radixSortPassKernelPjPKjS1_iii,"",@"SHT_CUDA_INFO"
	.sectionflags	@""
	.align	4


	//----- nvinfo : EIATTR_CUDA_API_VERSION
	.align		4
        /*0000*/ 	.byte	0x04, 0x37
        /*0002*/ 	.short	(.L_274 - .L_273)
.L_273:
        /*0004*/ 	.word	0x00000082


	//----- nvinfo : EIATTR_KPARAM_INFO
	.align		4
.L_274:
        /*0008*/ 	.byte	0x04, 0x17
        /*000a*/ 	.short	(.L_276 - .L_275)
.L_275:
        /*000c*/ 	.word	0x00000000
        /*0010*/ 	.short	0x0005
        /*0012*/ 	.short	0x0020
        /*0014*/ 	.byte	0x00, 0xf0, 0x11, 0x00


	//----- nvinfo : EIATTR_KPARAM_INFO
	.align		4
.L_276:
        /*0018*/ 	.byte	0x04, 0x17
        /*001a*/ 	.short	(.L_278 - .L_277)
.L_277:
        /*001c*/ 	.word	0x00000000
        /*0020*/ 	.short	0x0004
        /*0022*/ 	.short	0x001c
        /*0024*/ 	.byte	0x00, 0xf0, 0x11, 0x00


	//----- nvinfo : EIATTR_KPARAM_INFO
	.align		4
.L_278:
        /*0028*/ 	.byte	0x04, 0x17
        /*002a*/ 	.short	(.L_280 - .L_279)
.L_279:
        /*002c*/ 	.word	0x00000000
        /*0030*/ 	.short	0x0003
        /*0032*/ 	.short	0x0018
        /*0034*/ 	.byte	0x00, 0xf0, 0x11, 0x00


	//----- nvinfo : EIATTR_KPARAM_INFO
	.align		4
.L_280:
        /*0038*/ 	.byte	0x04, 0x17
        /*003a*/ 	.short	(.L_282 - .L_281)
.L_281:
        /*003c*/ 	.word	0x00000000
        /*0040*/ 	.short	0x0002
        /*0042*/ 	.short	0x0010
        /*0044*/ 	.byte	0x00, 0xf5, 0x21, 0x00


	//----- nvinfo : EIATTR_KPARAM_INFO
	.align		4
.L_282:
        /*0048*/ 	.byte	0x04, 0x17
        /*004a*/ 	.short	(.L_284 - .L_283)
.L_283:
        /*004c*/ 	.word	0x00000000
        /*0050*/ 	.short	0x0001
        /*0052*/ 	.short	0x0008
        /*0054*/ 	.byte	0x00, 0xf5, 0x21, 0x00


	//----- nvinfo : EIATTR_KPARAM_INFO
	.align		4
.L_284:
        /*0058*/ 	.byte	0x04, 0x17
        /*005a*/ 	.short	(.L_286 - .L_285)
.L_285:
        /*005c*/ 	.word	0x00000000
        /*0060*/ 	.short	0x0000
        /*0062*/ 	.short	0x0000
        /*0064*/ 	.byte	0x00, 0xf5, 0x21, 0x00


	//----- nvinfo : EIATTR_SPARSE_MMA_MASK
	.align		4
.L_286:
        /*0068*/ 	.byte	0x03, 0x50
        /*006a*/ 	.short	0x0000


	//----- nvinfo : EIATTR_MAXREG_COUNT
	.align		4
        /*006c*/ 	.byte	0x03, 0x1b
        /*006e*/ 	.short	0x00ff


	//----- nvinfo : EIATTR_MERCURY_ISA_VERSION
	.align		4
        /*0070*/ 	.byte	0x03, 0x5f
        /*0072*/ 	.short	0x0101


	//----- nvinfo : EIATTR_VRC_CTA_INIT_COUNT
	.align		4
        /*0074*/ 	.byte	0x02, 0x4a
	.zero		1
	.zero		1


	//----- nvinfo : EIATTR_EXIT_INSTR_OFFSETS
	.align		4
        /*0078*/ 	.byte	0x04, 0x1c
        /*007a*/ 	.short	(.L_288 - .L_287)


	//   ....[0]....
.L_287:
        /*007c*/ 	.word	0x00000010


	//----- nvinfo : EIATTR_CBANK_PARAM_SIZE
	.align		4
.L_288:
        /*0080*/ 	.byte	0x03, 0x19
        /*0082*/ 	.short	0x0024


	//----- nvinfo : EIATTR_PARAM_CBANK
	.align		4
        /*0084*/ 	.byte	0x04, 0x0a
        /*0086*/ 	.short	(.L_290 - .L_289)
	.align		4
.L_289:
        /*0088*/ 	.word	index@(.nv.constant0._Z19radixSortPassKernelPjPKjS1_iii)
        /*008c*/ 	.short	0x0380
        /*008e*/ 	.short	0x0024


	//----- nvinfo : EIATTR_SW_WAR
	.align		4
.L_290:
        /*0090*/ 	.byte	0x04, 0x36
        /*0092*/ 	.short	(.L_292 - .L_291)
.L_291:
        /*0094*/ 	.word	0x00000008
.L_292:


//--------------------- .nv.info._Z15countOnesKernelPKiPii --------------------------
	.section	.nv.info._Z15countOnesKernelPKiPii,"",@"SHT_CUDA_INFO"
	.sectionflags	@""
	.align	4


	//----- nvinfo : EIATTR_CUDA_API_VERSION
	.align		4
        /*0000*/ 	.byte	0x04, 0x37
        /*0002*/ 	.short	(.L_294 - .L_293)
.L_293:
        /*0004*/ 	.word	0x00000082


	//----- nvinfo : EIATTR_KPARAM_INFO
	.align		4
.L_294:
        /*0008*/ 	.byte	0x04, 0x17
        /*000a*/ 	.short	(.L_296 - .L_295)
.L_295:
        /*000c*/ 	.word	0x00000000
        /*0010*/ 	.short	0x0002
        /*0012*/ 	.short	0x0010
        /*0014*/ 	.byte	0x00, 0xf0, 0x11, 0x00


	//----- nvinfo : EIATTR_KPARAM_INFO
	.align		4
.L_296:
        /*0018*/ 	.byte	0x04, 0x17
        /*001a*/ 	.short	(.L_298 - .L_297)
.L_297:
        /*001c*/ 	.word	0x00000000
        /*0020*/ 	.short	0x0001
        /*0022*/ 	.short	0x0008
        /*0024*/ 	.byte	0x00, 0xf5, 0x21, 0x00


	//----- nvinfo : EIATTR_KPARAM_INFO
	.align		4
.L_298:
        /*0028*/ 	.byte	0x04, 0x17
        /*002a*/ 	.short	(.L_300 - .L_299)
.L_299:
        /*002c*/ 	.word	0x00000000
        /*0030*/ 	.short	0x0000
        /*0032*/ 	.short	0x0000
        /*0034*/ 	.byte	0x00, 0xf5, 0x21, 0x00


	//----- nvinfo : EIATTR_SPARSE_MMA_MASK
	.align		4
.L_300:
        /*0038*/ 	.byte	0x03, 0x50
        /*003a*/ 	.short	0x0000


	//----- nvinfo : EIATTR_MAXREG_COUNT
	.align		4
        /*003c*/ 	.byte	0x03, 0x1b
        /*003e*/ 	.short	0x00ff


	//----- nvinfo : EIATTR_NUM_BARRIERS
	.align		4
        /*0040*/ 	.byte	0x02, 0x4c
        /*0042*/ 	.byte	0x01
	.zero		1


	//----- nvinfo : EIATTR_MERCURY_ISA_VERSION
	.align		4
        /*0044*/ 	.byte	0x03, 0x5f
        /*0046*/ 	.short	0x0101


	//----- nvinfo : EIATTR_VRC_CTA_INIT_COUNT
	.align		4
        /*0048*/ 	.byte	0x02, 0x4a
	.zero		1
	.zero		1


	//----- nvinfo : EIATTR_EXIT_INSTR_OFFSETS
	.align		4
        /*004c*/ 	.byte	0x04, 0x1c
        /*004e*/ 	.short	(.L_302 - .L_301)


	//   ....[0]....
.L_301:
        /*0050*/ 	.word	0x00000280


	//   ....[1]....
        /*0054*/ 	.word	0x00000420


	//   ....[2]....
        /*0058*/ 	.word	0x000004a0


	//----- nvinfo : EIATTR_CBANK_PARAM_SIZE
	.align		4
.L_302:
        /*005c*/ 	.byte	0x03, 0x19
        /*005e*/ 	.short	0x0014


	//----- nvinfo : EIATTR_PARAM_CBANK
	.align		4
        /*0060*/ 	.byte	0x04, 0x0a
        /*0062*/ 	.short	(.L_304 - .L_303)
	.align		4
.L_303:
        /*0064*/ 	.word	index@(.nv.constant0._Z15countOnesKernelPKiPii)
        /*0068*/ 	.short	0x0380
        /*006a*/ 	.short	0x0014


	//----- nvinfo : EIATTR_SW_WAR
	.align		4
.L_304:
        /*006c*/ 	.byte	0x04, 0x36
        /*006e*/ 	.short	(.L_306 - .L_305)
.L_305:
        /*0070*/ 	.word	0x00000008
.L_306:


//--------------------- .nv.info._Z20markCompositesKernelPiii --------------------------
	.section	.nv.info._Z20markCompositesKernelPiii,"",@"SHT_CUDA_INFO"
	.sectionflags	@""
	.align	4


	//----- nvinfo : EIATTR_CUDA_API_VERSION
	.align		4
        /*0000*/ 	.byte	0x04, 0x37
        /*0002*/ 	.short	(.L_308 - .L_307)
.L_307:
        /*0004*/ 	.word	0x00000082


	//----- nvinfo : EIATTR_KPARAM_INFO
	.align		4
.L_308:
        /*0008*/ 	.byte	0x04, 0x17
        /*000a*/ 	.short	(.L_310 - .L_309)
.L_309:
        /*000c*/ 	.word	0x00000000
        /*0010*/ 	.short	0x0002
        /*0012*/ 	.short	0x000c
        /*0014*/ 	.byte	0x00, 0xf0, 0x11, 0x00


	//----- nvinfo : EIATTR_KPARAM_INFO
	.align		4
.L_310:
        /*0018*/ 	.byte	0x04, 0x17
        /*001a*/ 	.short	(.L_312 - .L_311)
.L_311:
        /*001c*/ 	.word	0x00000000
        /*0020*/ 	.short	0x0001
        /*0022*/ 	.short	0x0008
        /*0024*/ 	.byte	0x00, 0xf0, 0x11, 0x00


	//----- nvinfo : EIATTR_KPARAM_INFO
	.align		4
.L_312:
        /*0028*/ 	.byte	0x04, 0x17
        /*002a*/ 	.short	(.L_314 - .L_313)
.L_313:
        /*002c*/ 	.word	0x00000000
        /*0030*/ 	.short	0x0000
        /*0032*/ 	.short	0x0000
        /*0034*/ 	.byte	0x00, 0xf5, 0x21, 0x00


	//----- nvinfo : EIATTR_SPARSE_MMA_MASK
	.align		4
.L_314:
        /*0038*/ 	.byte	0x03, 0x50
        /*003a*/ 	.short	0x0000


	//----- nvinfo : EIATTR_MAXREG_COUNT
	.align		4
        /*003c*/ 	.byte	0x03, 0x1b
        /*003e*/ 	.short	0x00ff


	//----- nvinfo : EIATTR_MERCURY_ISA_VERSION
	.align		4
        /*0040*/ 	.byte	0x03, 0x5f
        /*0042*/ 	.short	0x0101


	//----- nvinfo : EIATTR_VRC_CTA_INIT_COUNT
	.align		4
        /*0044*/ 	.byte	0x02, 0x4a
	.zero		1
	.zero		1


	//----- nvinfo : EIATTR_EXIT_INSTR_OFFSETS
	.align		4
        /*0048*/ 	.byte	0x04, 0x1c
        /*004a*/ 	.short	(.L_316 - .L_315)


	//   ....[0]....
.L_315:
        /*004c*/ 	.word	0x00000090


	//   ....[1]....
        /*0050*/ 	.word	0x000000e0


	//----- nvinfo : EIATTR_CBANK_PARAM_SIZE
	.align		4
.L_316:
        /*0054*/ 	.byte	0x03, 0x19
        /*0056*/ 	.short	0x0010


	//----- nvinfo : EIATTR_PARAM_CBANK
	.align		4
        /*0058*/ 	.byte	0x04, 0x0a
        /*005a*/ 	.short	(.L_318 - .L_317)
	.align		4
.L_317:
        /*005c*/ 	.word	index@(.nv.constant0._Z20markCompositesKernelPiii)
        /*0060*/ 	.short	0x0380
        /*0062*/ 	.short	0x0010


	//----- nvinfo : EIATTR_SW_WAR
	.align		4
.L_318:
        /*0064*/ 	.byte	0x04, 0x36
        /*0066*/ 	.short	(.L_320 - .L_319)
.L_319:
        /*0068*/ 	.word	0x00000008
.L_320:


//--------------------- .nv.info._Z15initSieveKernelPii --------------------------
	.section	.nv.info._Z15initSieveKernelPii,"",@"SHT_CUDA_INFO"
	.sectionflags	@""
	.align	4


	//----- nvinfo : EIATTR_CUDA_API_VERSION
	.align		4
        /*0000*/ 	.byte	0x04, 0x37
        /*0002*/ 	.short	(.L_322 - .L_321)
.L_321:
        /*0004*/ 	.word	0x00000082


	//----- nvinfo : EIATTR_KPARAM_INFO
	.align		4
.L_322:
        /*0008*/ 	.byte	0x04, 0x17
        /*000a*/ 	.short	(.L_324 - .L_323)
.L_323:
        /*000c*/ 	.word	0x00000000
        /*0010*/ 	.short	0x0001
        /*0012*/ 	.short	0x0008
        /*0014*/ 	.byte	0x00, 0xf0, 0x11, 0x00


	//----- nvinfo : EIATTR_KPARAM_INFO
	.align		4
.L_324:
        /*0018*/ 	.byte	0x04, 0x17
        /*001a*/ 	.short	(.L_326 - .L_325)
.L_325:
        /*001c*/ 	.word	0x00000000
        /*0020*/ 	.short	0x0000
        /*0022*/ 	.short	0x0000
        /*0024*/ 	.byte	0x00, 0xf5, 0x21, 0x00


	//----- nvinfo : EIATTR_SPARSE_MMA_MASK
	.align		4
.L_326:
        /*0028*/ 	.byte	0x03, 0x50
        /*002a*/ 	.short	0x0000


	//----- nvinfo : EIATTR_MAXREG_COUNT
	.align		4
        /*002c*/ 	.byte	0x03, 0x1b
        /*002e*/ 	.short	0x00ff


	//----- nvinfo : EIATTR_MERCURY_ISA_VERSION
	.align		4
        /*0030*/ 	.byte	0x03, 0x5f
        /*0032*/ 	.short	0x0101


	//----- nvinfo : EIATTR_VRC_CTA_INIT_COUNT
	.align		4
        /*0034*/ 	.byte	0x02, 0x4a
	.zero		1
	.zero		1


	//----- nvinfo : EIATTR_EXIT_INSTR_OFFSETS
	.align		4
        /*0038*/ 	.byte	0x04, 0x1c
        /*003a*/ 	.short	(.L_328 - .L_327)


	//   ....[0]....
.L_327:
        /*003c*/ 	.word	0x00000070


	//   ....[1]....
        /*0040*/ 	.word	0x000000e0


	//----- nvinfo : EIATTR_CBANK_PARAM_SIZE
	.align		4
.L_328:
        /*0044*/ 	.byte	0x03, 0x19
        /*0046*/ 	.short	0x000c


	//----- nvinfo : EIATTR_PARAM_CBANK
	.align		4
        /*0048*/ 	.byte	0x04, 0x0a
        /*004a*/ 	.short	(.L_330 - .L_329)
	.align		4
.L_329:
        /*004c*/ 	.word	index@(.nv.constant0._Z15initSieveKernelPii)
        /*0050*/ 	.short	0x0380
        /*0052*/ 	.short	0x000c


	//----- nvinfo : EIATTR_SW_WAR
	.align		4
.L_330:
        /*0054*/ 	.byte	0x04, 0x36
        /*0056*/ 	.short	(.L_332 - .L_331)
.L_331:
        /*0058*/ 	.word	0x00000008
.L_332:


//--------------------- .nv.info._Z19drawParticlesKernelPhPK8ParticlePKfiff --------------------------
	.section	.nv.info._Z19drawParticlesKernelPhPK8ParticlePKfiff,"",@"SHT_CUDA_INFO"
	.sectionflags	@""
	.align	4


	//----- nvinfo : EIATTR_CUDA_API_VERSION
	.align		4
        /*0000*/ 	.byte	0x04, 0x37
        /*0002*/ 	.short	(.L_334 - .L_333)
.L_333:
        /*0004*/ 	.word	0x00000082


	//----- nvinfo : EIATTR_KPARAM_INFO
	.align		4
.L_334:
        /*0008*/ 	.byte	0x04, 0x17
        /*000a*/ 	.short	(.L_336 - .L_335)
.L_335:
        /*000c*/ 	.word	0x00000000
        /*0010*/ 	.short	0x0005
        /*0012*/ 	.short	0x0020
        /*0014*/ 	.byte	0x00, 0xf0, 0x11, 0x00


	//----- nvinfo : EIATTR_KPARAM_INFO
	.align		4
.L_336:
        /*0018*/ 	.byte	0x04, 0x17
        /*001a*/ 	.short	(.L_338 - .L_337)
.L_337:
        /*001c*/ 	.word	0x00000000
        /*0020*/ 	.short	0x0004
        /*0022*/ 	.short	0x001c
        /*0024*/ 	.byte	0x00, 0xf0, 0x11, 0x00


	//----- nvinfo : EIATTR_KPARAM_INFO
	.align		4
.L_338:
        /*0028*/ 	.byte	0x04, 0x17
        /*002a*/ 	.short	(.L_340 - .L_339)
.L_339:
        /*002c*/ 	.word	0x00000000
        /*0030*/ 	.short	0x0003
        /*0032*/ 	.short	0x0018
        /*0034*/ 	.byte	0x00, 0xf0, 0x11, 0x00


	//----- nvinfo : EIATTR_KPARAM_INFO
	.align		4
.L_340:
        /*0038*/ 	.byte	0x04, 0x17
        /*003a*/ 	.short	(.L_342 - .L_341)
.L_341:
        /*003c*/ 	.word	0x00000000
        /*0040*/ 	.short	0x0002
        /*0042*/ 	.short	0x0010
        /*0044*/ 	.byte	0x00, 0xf5, 0x21, 0x00


	//----- nvinfo : EIATTR_KPARAM_INFO
	.align		4
.L_342:
        /*0048*/ 	.byte	0x04, 0x17
        /*004a*/ 	.short	(.L_344 - .L_343)
.L_343:
        /*004c*/ 	.word	0x00000000
        /*0050*/ 	.short	0x0001
        /*0052*/ 	.short	0x0008
        /*0054*/ 	.byte	0x00, 0xf5, 0x21, 0x00


	//----- nvinfo : EIATTR_KPARAM_INFO
	.align		4
.L_344:
        /*0058*/ 	.byte	0x04, 0x17
        /*005a*/ 	.short	(.L_346 - .L_345)
.L_345:
        /*005c*/ 	.word	0x00000000
        /*0060*/ 	.short	0x0000
        /*0062*/ 	.short	0x0000
        /*0064*/ 	.byte	0x00, 0xf5, 0x21, 0x00


	//----- nvinfo : EIATTR_SPARSE_MMA_MASK
	.align		4
.L_346:
        /*0068*/ 	.byte	0x03, 0x50
        /*006a*/ 	.short	0x0000


	//----- nvinfo : EIATTR_MAXREG_COUNT
	.align		4
        /*006c*/ 	.byte	0x03, 0x1b
        /*006e*/ 	.short	0x00ff


	//----- nvinfo : EIATTR_MERCURY_ISA_VERSION
	.align		4
        /*0070*/ 	.byte	0x03, 0x5f
        /*0072*/ 	.short	0x0101


	//----- nvinfo : EIATTR_VRC_CTA_INIT_COUNT
	.align		4
        /*0074*/ 	.byte	0x02, 0x4a
	.zero		1
	.zero		1


	//----- nvinfo : EIATTR_EXIT_INSTR_OFFSETS
	.align		4
        /*0078*/ 	.byte	0x04, 0x1c
        /*007a*/ 	.short	(.L_348 - .L_347)


	//   ....[0]....
.L_347:
        /*007c*/ 	.word	0x00000070


	//   ....[1]....
        /*0080*/ 	.word	0x00000110


	//   ....[2]....
        /*0084*/ 	.word	0x00000370


	//----- nvinfo : EIATTR_CRS_STACK_SIZE
	.align		4
.L_348:
        /*0088*/ 	.byte	0x04, 0x1e
        /*008a*/ 	.short	(.L_350 - .L_349)
.L_349:
        /*008c*/ 	.word	0x00000000


	//----- nvinfo : EIATTR_CBANK_PARAM_SIZE
	.align		4
.L_350:
        /*0090*/ 	.byte	0x03, 0x19
        /*0092*/ 	.short	0x0024


	//----- nvinfo : EIATTR_PARAM_CBANK
	.align		4
        /*0094*/ 	.byte	0x04, 0x0a
        /*0096*/ 	.short	(.L_352 - .L_351)
	.align		4
.L_351:
        /*0098*/ 	.word	index@(.nv.constant0._Z19drawParticlesKernelPhPK8ParticlePKfiff)
        /*009c*/ 	.short	0x0380
        /*009e*/ 	.short	0x0024


	//----- nvinfo : EIATTR_SW_WAR
	.align		4
.L_352:
        /*00a0*/ 	.byte	0x04, 0x36
        /*00a2*/ 	.short	(.L_354 - .L_353)
.L_353:
        /*00a4*/ 	.word	0x00000008
.L_354:


//--------------------- .nv.info._Z21renderParticlesKernelPhPK8ParticlePKfiff --------------------------
	.section	.nv.info._Z21renderParticlesKernelPhPK8ParticlePKfiff,"",@"SHT_CUDA_INFO"
	.sectionflags	@""
	.align	4


	//----- nvinfo : EIATTR_CUDA_API_VERSION
	.align		4
        /*0000*/ 	.byte	0x04, 0x37
        /*0002*/ 	.short	(.L_356 - .L_355)
.L_355:
        /*0004*/ 	.word	0x00000082


	//----- nvinfo : EIATTR_KPARAM_INFO
	.align		4
.L_356:
        /*0008*/ 	.byte	0x04, 0x17
        /*000a*/ 	.short	(.L_358 - .L_357)
.L_357:
        /*000c*/ 	.word	0x00000000
        /*0010*/ 	.short	0x0005
        /*0012*/ 	.short	0x0020
        /*0014*/ 	.byte	0x00, 0xf0, 0x11, 0x00


	//----- nvinfo : EIATTR_KPARAM_INFO
	.align		4
.L_358:
        /*0018*/ 	.byte	0x04, 0x17
        /*001a*/ 	.short	(.L_360 - .L_359)
.L_359:
        /*001c*/ 	.word	0x00000000
        /*0020*/ 	.short	0x0004
        /*0022*/ 	.short	0x001c
        /*0024*/ 	.byte	0x00, 0xf0, 0x11, 0x00


	//----- nvinfo : EIATTR_KPARAM_INFO
	.align		4
.L_360:
        /*0028*/ 	.byte	0x04, 0x17
        /*002a*/ 	.short	(.L_362 - .L_361)
.L_361:
        /*002c*/ 	.word	0x00000000
        /*0030*/ 	.short	0x0003
        /*0032*/ 	.short	0x0018
        /*0034*/ 	.byte	0x00, 0xf0, 0x11, 0x00


	//----- nvinfo : EIATTR_KPARAM_INFO
	.align		4
.L_362:
        /*0038*/ 	.byte	0x04, 0x17
        /*003a*/ 	.short	(.L_364 - .L_363)
.L_363:
        /*003c*/ 	.word	0x00000000
        /*0040*/ 	.short	0x0002
        /*0042*/ 	.short	0x0010
        /*0044*/ 	.byte	0x00, 0xf5, 0x21, 0x00


	//----- nvinfo : EIATTR_KPARAM_INFO
	.align		4
.L_364:
        /*0048*/ 	.byte	0x04, 0x17
        /*004a*/ 	.short	(.L_366 - .L_365)
.L_365:
        /*004c*/ 	.word	0x00000000
        /*0050*/ 	.short	0x0001
        /*0052*/ 	.short	0x0008
        /*0054*/ 	.byte	0x00, 0xf5, 0x21, 0x00


	//----- nvinfo : EIATTR_KPARAM_INFO
	.align		4
.L_366:
        /*0058*/ 	.byte	0x04, 0x17
        /*005a*/ 	.short	(.L_368 - .L_367)
.L_367:
        /*005c*/ 	.word	0x00000000
        /*0060*/ 	.short	0x0000
        /*0062*/ 	.short	0x0000
        /*0064*/ 	.byte	0x00, 0xf5, 0x21, 0x00


	//----- nvinfo : EIATTR_SPARSE_MMA_MASK
	.align		4
.L_368:
        /*0068*/ 	.byte	0x03, 0x50
        /*006a*/ 	.short	0x0000


	//----- nvinfo : EIATTR_MAXREG_COUNT
	.align		4
        /*006c*/ 	.byte	0x03, 0x1b
        /*006e*/ 	.short	0x00ff


	//----- nvinfo : EIATTR_MERCURY_ISA_VERSION
	.align		4
        /*0070*/ 	.byte	0x03, 0x5f
        /*0072*/ 	.short	0x0101


	//----- nvinfo : EIATTR_VRC_CTA_INIT_COUNT
	.align		4
        /*0074*/ 	.byte	0x02, 0x4a
	.zero		1
	.zero		1


	//----- nvinfo : EIATTR_EXIT_INSTR_OFFSETS
	.align		4
        /*0078*/ 	.byte	0x04, 0x1c
        /*007a*/ 	.short	(.L_370 - .L_369)


	//   ....[0]....
.L_369:
        /*007c*/ 	.word	0x000000b0


	//   ....[1]....
        /*0080*/ 	.word	0x00000230


	//----- nvinfo : EIATTR_CBANK_PARAM_SIZE
	.align		4
.L_370:
        /*0084*/ 	.byte	0x03, 0x19
        /*0086*/ 	.short	0x0024


	//----- nvinfo : EIATTR_PARAM_CBANK
	.align		4
        /*0088*/ 	.byte	0x04, 0x0a
        /*008a*/ 	.short	(.L_372 - .L_371)
	.align		4
.L_371:
        /*008c*/ 	.word	index@(.nv.constant0._Z21renderParticlesKernelPhPK8ParticlePKfiff)
        /*0090*/ 	.short	0x0380
        /*0092*/ 	.short	0x0024


	//----- nvinfo : EIATTR_SW_WAR
	.align		4
.L_372:
        /*0094*/ 	.byte	0x04, 0x36
        /*0096*/ 	.short	(.L_374 - .L_373)
.L_373:
        /*0098*/ 	.word	0x00000008
.L_374:


//--------------------- .nv.info._Z19computeSpeedsKernelPfPK8Particlei --------------------------
	.section	.nv.info._Z19computeSpeedsKernelPfPK8Particlei,"",@"SHT_CUDA_INFO"
	.sectionflags	@""
	.align	4


	//----- nvinfo : EIATTR_CUDA_API_VERSION
	.align		4
        /*0000*/ 	.byte	0x04, 0x37
        /*0002*/ 	.short	(.L_376 - .L_375)
.L_375:
        /*0004*/ 	.word	0x00000082


	//----- nvinfo : EIATTR_KPARAM_INFO
	.align		4
.L_376:
        /*0008*/ 	.byte	0x04, 0x17
        /*000a*/ 	.short	(.L_378 - .L_377)
.L_377:
        /*000c*/ 	.word	0x00000000
        /*0010*/ 	.short	0x0002
        /*0012*/ 	.short	0x0010
        /*0014*/ 	.byte	0x00, 0xf0, 0x11, 0x00


	//----- nvinfo : EIATTR_KPARAM_INFO
	.align		4
.L_378:
        /*0018*/ 	.byte	0x04, 0x17
        /*001a*/ 	.short	(.L_380 - .L_379)
.L_379:
        /*001c*/ 	.word	0x00000000
        /*0020*/ 	.short	0x0001
        /*0022*/ 	.short	0x0008
        /*0024*/ 	.byte	0x00, 0xf5, 0x21, 0x00


	//----- nvinfo : EIATTR_KPARAM_INFO
	.align		4
.L_380:
        /*0028*/ 	.byte	0x04, 0x17
        /*002a*/ 	.short	(.L_382 - .L_381)
.L_381:
        /*002c*/ 	.word	0x00000000
        /*0030*/ 	.short	0x0000
        /*0032*/ 	.short	0x0000
        /*0034*/ 	.byte	0x00, 0xf5, 0x21, 0x00


	//----- nvinfo : EIATTR_SPARSE_MMA_MASK
	.align		4
.L_382:
        /*0038*/ 	.byte	0x03, 0x50
        /*003a*/ 	.short	0x0000


	//----- nvinfo : EIATTR_MAXREG_COUNT
	.align		4
        /*003c*/ 	.byte	0x03, 0x1b
        /*003e*/ 	.short	0x00ff


	//----- nvinfo : EIATTR_MERCURY_ISA_VERSION
	.align		4
        /*0040*/ 	.byte	0x03, 0x5f
        /*0042*/ 	.short	0x0101


	//----- nvinfo : EIATTR_VRC_CTA_INIT_COUNT
	.align		4
        /*0044*/ 	.byte	0x02, 0x4a
	.zero		1
	.zero		1


	//----- nvinfo : EIATTR_EXIT_INSTR_OFFSETS
	.align		4
        /*0048*/ 	.byte	0x04, 0x1c
        /*004a*/ 	.short	(.L_384 - .L_383)


	//   ....[0]....
.L_383:
        /*004c*/ 	.word	0x00000070


	//   ....[1]....
        /*0050*/ 	.word	0x00000200


	//----- nvinfo : EIATTR_CRS_STACK_SIZE
	.align		4
.L_384:
        /*0054*/ 	.byte	0x04, 0x1e
        /*0056*/ 	.short	(.L_386 - .L_385)
.L_385:
        /*0058*/ 	.word	0x00000000


	//----- nvinfo : EIATTR_CBANK_PARAM_SIZE
	.align		4
.L_386:
        /*005c*/ 	.byte	0x03, 0x19
        /*005e*/ 	.short	0x0014


	//----- nvinfo : EIATTR_PARAM_CBANK
	.align		4
        /*0060*/ 	.byte	0x04, 0x0a
        /*0062*/ 	.short	(.L_388 - .L_387)
	.align		4
.L_387:
        /*0064*/ 	.word	index@(.nv.constant0._Z19computeSpeedsKernelPfPK8Particlei)
        /*0068*/ 	.short	0x0380
        /*006a*/ 	.short	0x0014


	//----- nvinfo : EIATTR_SW_WAR
	.align		4
.L_388:
        /*006c*/ 	.byte	0x04, 0x36
        /*006e*/ 	.short	(.L_390 - .L_389)
.L_389:
        /*0070*/ 	.word	0x00000008
.L_390:


//--------------------- .nv.info._Z21updateParticlesKernelP8Particleif --------------------------
	.section	.nv.info._Z21updateParticlesKernelP8Particleif,"",@"SHT_CUDA_INFO"
	.sectionflags	@""
	.align	4


	//----- nvinfo : EIATTR_CUDA_API_VERSION
	.align		4
        /*0000*/ 	.byte	0x04, 0x37
        /*0002*/ 	.short	(.L_392 - .L_391)
.L_391:
        /*0004*/ 	.word	0x00000082


	//----- nvinfo : EIATTR_KPARAM_INFO
	.align		4
.L_392:
        /*0008*/ 	.byte	0x04, 0x17
        /*000a*/ 	.short	(.L_394 - .L_393)
.L_393:
        /*000c*/ 	.word	0x00000000
        /*0010*/ 	.short	0x0002
        /*0012*/ 	.short	0x000c
        /*0014*/ 	.byte	0x00, 0xf0, 0x11, 0x00


	//----- nvinfo : EIATTR_KPARAM_INFO
	.align		4
.L_394:
        /*0018*/ 	.byte	0x04, 0x17
        /*001a*/ 	.short	(.L_396 - .L_395)
.L_395:
        /*001c*/ 	.word	0x00000000
        /*0020*/ 	.short	0x0001
        /*0022*/ 	.short	0x0008
        /*0024*/ 	.byte	0x00, 0xf0, 0x11, 0x00


	//----- nvinfo : EIATTR_KPARAM_INFO
	.align		4
.L_396:
        /*0028*/ 	.byte	0x04, 0x17
        /*002a*/ 	.short	(.L_398 - .L_397)
.L_397:
        /*002c*/ 	.word	0x00000000
        /*0030*/ 	.short	0x0000
        /*0032*/ 	.short	0x0000
        /*0034*/ 	.byte	0x00, 0xf5, 0x21, 0x00


	//----- nvinfo : EIATTR_SPARSE_MMA_MASK
	.align		4
.L_398:
        /*0038*/ 	.byte	0x03, 0x50
        /*003a*/ 	.short	0x0000


	//----- nvinfo : EIATTR_MAXREG_COUNT
	.align		4
        /*003c*/ 	.byte	0x03, 0x1b
        /*003e*/ 	.short	0x00ff


	//----- nvinfo : EIATTR_MERCURY_ISA_VERSION
	.align		4
        /*0040*/ 	.byte	0x03, 0x5f
        /*0042*/ 	.short	0x0101


	//----- nvinfo : EIATTR_VRC_CTA_INIT_COUNT
	.align		4
        /*0044*/ 	.byte	0x02, 0x4a
	.zero		1
	.zero		1


	//----- nvinfo : EIATTR_EXIT_INSTR_OFFSETS
	.align		4
        /*0048*/ 	.byte	0x04, 0x1c
        /*004a*/ 	.short	(.L_400 - .L_399)


	//   ....[0]....
.L_399:
        /*004c*/ 	.word	0x00000070


	//   ....[1]....
        /*0050*/ 	.word	0x00000340


	//----- nvinfo : EIATTR_CBANK_PARAM_SIZE
	.align		4
.L_400:
        /*0054*/ 	.byte	0x03, 0x19
        /*0056*/ 	.short	0x0010


	//----- nvinfo : EIATTR_PARAM_CBANK
	.align		4
        /*0058*/ 	.byte	0x04, 0x0a
        /*005a*/ 	.short	(.L_402 - .L_401)
	.align		4
.L_401:
        /*005c*/ 	.word	index@(.nv.constant0._Z21updateParticlesKernelP8Particleif)
        /*0060*/ 	.short	0x0380
        /*0062*/ 	.short	0x0010


	//----- nvinfo : EIATTR_SW_WAR
	.align		4
.L_402:
        /*0064*/ 	.byte	0x04, 0x36
        /*0066*/ 	.short	(.L_404 - .L_403)
.L_403:
        /*0068*/ 	.word	0x00000008
.L_404:


//--------------------- .nv.info._Z19initParticlesKernelP8Particleij --------------------------
	.section	.nv.info._Z19initParticlesKernelP8Particleij,"",@"SHT_CUDA_INFO"
	.sectionflags	@""
	.align	4


	//----- nvinfo : EIATTR_CUDA_API_VERSION
	.align		4
        /*0000*/ 	.byte	0x04, 0x37
        /*0002*/ 	.short	(.L_406 - .L_405)
.L_405:
        /*0004*/ 	.word	0x00000082


	//----- nvinfo : EIATTR_KPARAM_INFO
	.align		4
.L_406:
        /*0008*/ 	.byte	0x04, 0x17
        /*000a*/ 	.short	(.L_408 - .L_407)
.L_407:
        /*000c*/ 	.word	0x00000000
        /*0010*/ 	.short	0x0002
        /*0012*/ 	.short	0x000c
        /*0014*/ 	.byte	0x00, 0xf0, 0x11, 0x00


	//----- nvinfo : EIATTR_KPARAM_INFO
	.align		4
.L_408:
        /*0018*/ 	.byte	0x04, 0x17
        /*001a*/ 	.short	(.L_410 - .L_409)
.L_409:
        /*001c*/ 	.word	0x00000000
        /*0020*/ 	.short	0x0001
        /*0022*/ 	.short	0x0008
        /*0024*/ 	.byte	0x00, 0xf0, 0x11, 0x00


	//----- nvinfo : EIATTR_KPARAM_INFO
	.align		4
.L_410:
        /*0028*/ 	.byte	0x04, 0x17
        /*002a*/ 	.short	(.L_412 - .L_411)
.L_411:
        /*002c*/ 	.word	0x00000000
        /*0030*/ 	.short	0x0000
        /*0032*/ 	.short	0x0000
        /*0034*/ 	.byte	0x00, 0xf5, 0x21, 0x00


	//----- nvinfo : EIATTR_SPARSE_MMA_MASK
	.align		4
.L_412:
        /*0038*/ 	.byte	0x03, 0x50
        /*003a*/ 	.short	0x0000


	//----- nvinfo : EIATTR_MAXREG_COUNT
	.align		4
        /*003c*/ 	.byte	0x03, 0x1b
        /*003e*/ 	.short	0x00ff


	//----- nvinfo : EIATTR_MERCURY_ISA_VERSION
	.align		4
        /*0040*/ 	.byte	0x03, 0x5f
        /*0042*/ 	.short	0x0101


	//----- nvinfo : EIATTR_VRC_CTA_INIT_COUNT
	.align		4
        /*0044*/ 	.byte	0x02, 0x4a
	.zero		1
	.zero		1


	//----- nvinfo : EIATTR_EXIT_INSTR_OFFSETS
	.align		4
        /*0048*/ 	.byte	0x04, 0x1c
        /*004a*/ 	.short	(.L_414 - .L_413)


	//   ....[0]....
.L_413:
        /*004c*/ 	.word	0x00000070


	//   ....[1]....
        /*0050*/ 	.word	0x000002a0


	//----- nvinfo : EIATTR_CBANK_PARAM_SIZE
	.align		4
.L_414:
        /*0054*/ 	.byte	0x03, 0x19
        /*0056*/ 	.short	0x0010


	//----- nvinfo : EIATTR_PARAM_CBANK
	.align		4
        /*0058*/ 	.byte	0x04, 0x0a
        /*005a*/ 	.short	(.L_416 - .L_415)
	.align		4
.L_415:
        /*005c*/ 	.word	index@(.nv.constant0._Z19initParticlesKernelP8Particleij)
        /*0060*/ 	.short	0x0380
        /*0062*/ 	.short	0x0010


	//----- nvinfo : EIATTR_SW_WAR
	.align		4
.L_416:
        /*0064*/ 	.byte	0x04, 0x36
        /*0066*/ 	.short	(.L_418 - .L_417)
.L_417:
        /*0068*/ 	.word	0x00000008
.L_418:


//--------------------- .nv.info._Z21histogramSharedKernelPjPKjiiii --------------------------
	.section	.nv.info._Z21histogramSharedKernelPjPKjiiii,"",@"SHT_CUDA_INFO"
	.sectionflags	@""
	.align	4


	//----- nvinfo : EIATTR_CUDA_API_VERSION
	.align		4
        /*0000*/ 	.byte	0x04, 0x37
        /*0002*/ 	.short	(.L_420 - .L_419)
.L_419:
        /*0004*/ 	.word	0x00000082


	//----- nvinfo : EIATTR_KPARAM_INFO
	.align		4
.L_420:
        /*0008*/ 	.byte	0x04, 0x17
        /*000a*/ 	.short	(.L_422 - .L_421)
.L_421:
        /*000c*/ 	.word	0x00000000
        /*0010*/ 	.short	0x0005
        /*0012*/ 	.short	0x001c
        /*0014*/ 	.byte	0x00, 0xf0, 0x11, 0x00


	//----- nvinfo : EIATTR_KPARAM_INFO
	.align		4
.L_422:
        /*0018*/ 	.byte	0x04, 0x17
        /*001a*/ 	.short	(.L_424 - .L_423)
.L_423:
        /*001c*/ 	.word	0x00000000
        /*0020*/ 	.short	0x0004
        /*0022*/ 	.short	0x0018
        /*0024*/ 	.byte	0x00, 0xf0, 0x11, 0x00


	//----- nvinfo : EIATTR_KPARAM_INFO
	.align		4
.L_424:
        /*0028*/ 	.byte	0x04, 0x17
        /*002a*/ 	.short	(.L_426 - .L_425)
.L_425:
        /*002c*/ 	.word	0x00000000
        /*0030*/ 	.short	0x0003
        /*0032*/ 	.short	0x0014
        /*0034*/ 	.byte	0x00, 0xf0, 0x11, 0x00


	//----- nvinfo : EIATTR_KPARAM_INFO
	.align		4
.L_426:
        /*0038*/ 	.byte	0x04, 0x17
        /*003a*/ 	.short	(.L_428 - .L_427)
.L_427:
        /*003c*/ 	.word	0x00000000
        /*0040*/ 	.short	0x0002
        /*0042*/ 	.short	0x0010
        /*0044*/ 	.byte	0x00, 0xf0, 0x11, 0x00


	//----- nvinfo : EIATTR_KPARAM_INFO
	.align		4
.L_428:
        /*0048*/ 	.byte	0x04, 0x17
        /*004a*/ 	.short	(.L_430 - .L_429)
.L_429:
        /*004c*/ 	.word	0x00000000
        /*0050*/ 	.short	0x0001
        /*0052*/ 	.short	0x0008
        /*0054*/ 	.byte	0x00, 0xf5, 0x21, 0x00


	//----- nvinfo : EIATTR_KPARAM_INFO
	.align		4
.L_430:
        /*0058*/ 	.byte	0x04, 0x17
        /*005a*/ 	.short	(.L_432 - .L_431)
.L_431:
        /*005c*/ 	.word	0x00000000
        /*0060*/ 	.short	0x0000
        /*0062*/ 	.short	0x0000
        /*0064*/ 	.byte	0x00, 0xf5, 0x21, 0x00


	//----- nvinfo : EIATTR_SPARSE_MMA_MASK
	.align		4
.L_432:
        /*0068*/ 	.byte	0x03, 0x50
        /*006a*/ 	.short	0x0000


	//----- nvinfo : EIATTR_MAXREG_COUNT
	.align		4
        /*006c*/ 	.byte	0x03, 0x1b
        /*006e*/ 	.short	0x00ff


	//----- nvinfo : EIATTR_NUM_BARRIERS
	.align		4
        /*0070*/ 	.byte	0x02, 0x4c
        /*0072*/ 	.byte	0x01
	.zero		1


	//----- nvinfo : EIATTR_MERCURY_ISA_VERSION
	.align		4
        /*0074*/ 	.byte	0x03, 0x5f
        /*0076*/ 	.short	0x0101


	//----- nvinfo : EIATTR_VRC_CTA_INIT_COUNT
	.align		4
        /*0078*/ 	.byte	0x02, 0x4a
	.zero		1
	.zero		1


	//----- nvinfo : EIATTR_EXIT_INSTR_OFFSETS
	.align		4
        /*007c*/ 	.byte	0x04, 0x1c
        /*007e*/ 	.short	(.L_434 - .L_433)


	//   ....[0]....
.L_433:
        /*0080*/ 	.word	0x00000270


	//   ....[1]....
        /*0084*/ 	.word	0x00000330


	//----- nvinfo : EIATTR_CRS_STACK_SIZE
	.align		4
.L_434:
        /*0088*/ 	.byte	0x04, 0x1e
        /*008a*/ 	.short	(.L_436 - .L_435)
.L_435:
        /*008c*/ 	.word	0x00000000


	//----- nvinfo : EIATTR_CBANK_PARAM_SIZE
	.align		4
.L_436:
        /*0090*/ 	.byte	0x03, 0x19
        /*0092*/ 	.short	0x0020


	//----- nvinfo : EIATTR_PARAM_CBANK
	.align		4
        /*0094*/ 	.byte	0x04, 0x0a
        /*0096*/ 	.short	(.L_438 - .L_437)
	.align		4
.L_437:
        /*0098*/ 	.word	index@(.nv.constant0._Z21histogramSharedKernelPjPKjiiii)
        /*009c*/ 	.short	0x0380
        /*009e*/ 	.short	0x0020


	//----- nvinfo : EIATTR_SW_WAR
	.align		4
.L_438:
        /*00a0*/ 	.byte	0x04, 0x36
        /*00a2*/ 	.short	(.L_440 - .L_439)
.L_439:
        /*00a4*/ 	.word	0x00000008
.L_440:


//--------------------- .nv.info._Z21histogramAtomicKernelPjPKjiiii --------------------------
	.section	.nv.info._Z21histogramAtomicKernelPjPKjiiii,"",@"SHT_CUDA_INFO"
	.sectionflags	@""
	.align	4


	//----- nvinfo : EIATTR_CUDA_API_VERSION
	.align		4
        /*0000*/ 	.byte	0x04, 0x37
        /*0002*/ 	.short	(.L_442 - .L_441)
.L_441:
        /*0004*/ 	.word	0x00000082


	//----- nvinfo : EIATTR_KPARAM_INFO
	.align		4
.L_442:
        /*0008*/ 	.byte	0x04, 0x17
        /*000a*/ 	.short	(.L_444 - .L_443)
.L_443:
        /*000c*/ 	.word	0x00000000
        /*0010*/ 	.short	0x0005
        /*0012*/ 	.short	0x001c
        /*0014*/ 	.byte	0x00, 0xf0, 0x11, 0x00


	//----- nvinfo : EIATTR_KPARAM_INFO
	.align		4
.L_444:
        /*0018*/ 	.byte	0x04, 0x17
        /*001a*/ 	.short	(.L_446 - .L_445)
.L_445:
        /*001c*/ 	.word	0x00000000
        /*0020*/ 	.short	0x0004
        /*0022*/ 	.short	0x0018
        /*0024*/ 	.byte	0x00, 0xf0, 0x11, 0x00


	//----- nvinfo : EIATTR_KPARAM_INFO
	.align		4
.L_446:
        /*0028*/ 	.byte	0x04, 0x17
        /*002a*/ 	.short	(.L_448 - .L_447)
.L_447:
        /*002c*/ 	.word	0x00000000
        /*0030*/ 	.short	0x0003
        /*0032*/ 	.short	0x0014
        /*0034*/ 	.byte	0x00, 0xf0, 0x11, 0x00


	//----- nvinfo : EIATTR_KPARAM_INFO
	.align		4
.L_448:
        /*0038*/ 	.byte	0x04, 0x17
        /*003a*/ 	.short	(.L_450 - .L_449)
.L_449:
        /*003c*/ 	.word	0x00000000
        /*0040*/ 	.short	0x0002
        /*0042*/ 	.short	0x0010
        /*0044*/ 	.byte	0x00, 0xf0, 0x11, 0x00


	//----- nvinfo : EIATTR_KPARAM_INFO
	.align		4
.L_450:
        /*0048*/ 	.byte	0x04, 0x17
        /*004a*/ 	.short	(.L_452 - .L_451)
.L_451:
        /*004c*/ 	.word	0x00000000
        /*0050*/ 	.short	0x0001
        /*0052*/ 	.short	0x0008
        /*0054*/ 	.byte	0x00, 0xf5, 0x21, 0x00


	//----- nvinfo : EIATTR_KPARAM_INFO
	.align		4
.L_452:
        /*0058*/ 	.byte	0x04, 0x17
        /*005a*/ 	.short	(.L_454 - .L_453)
.L_453:
        /*005c*/ 	.word	0x00000000
        /*0060*/ 	.short	0x0000
        /*0062*/ 	.short	0x0000
        /*0064*/ 	.byte	0x00, 0xf5, 0x21, 0x00


	//----- nvinfo : EIATTR_SPARSE_MMA_MASK
	.align		4
.L_454:
        /*0068*/ 	.byte	0x03, 0x50
        /*006a*/ 	.short	0x0000


	//----- nvinfo : EIATTR_MAXREG_COUNT
	.align		4
        /*006c*/ 	.byte	0x03, 0x1b
        /*006e*/ 	.short	0x00ff


	//----- nvinfo : EIATTR_MERCURY_ISA_VERSION
	.align		4
        /*0070*/ 	.byte	0x03, 0x5f
        /*0072*/ 	.short	0x0101


	//----- nvinfo : EIATTR_VRC_CTA_INIT_COUNT
	.align		4
        /*0074*/ 	.byte	0x02, 0x4a
	.zero		1
	.zero		1


	//----- nvinfo : EIATTR_EXIT_INSTR_OFFSETS
	.align		4
        /*0078*/ 	.byte	0x04, 0x1c
        /*007a*/ 	.short	(.L_456 - .L_455)


	//   ....[0]....
.L_455:
        /*007c*/ 	.word	0x00000070


	//   ....[1]....
        /*0080*/ 	.word	0x00000130


	//----- nvinfo : EIATTR_CBANK_PARAM_SIZE
	.align		4
.L_456:
        /*0084*/ 	.byte	0x03, 0x19
        /*0086*/ 	.short	0x0020


	//----- nvinfo : EIATTR_PARAM_CBANK
	.align		4
        /*0088*/ 	.byte	0x04, 0x0a
        /*008a*/ 	.short	(.L_458 - .L_457)
	.align		4
.L_457:
        /*008c*/ 	.word	index@(.nv.constant0._Z21histogramAtomicKernelPjPKjiiii)
        /*0090*/ 	.short	0x0380
        /*0092*/ 	.short	0x0020


	//----- nvinfo : EIATTR_SW_WAR
	.align		4
.L_458:
        /*0094*/ 	.byte	0x04, 0x36
        /*0096*/ 	.short	(.L_460 - .L_459)
.L_459:
        /*0098*/ 	.word	0x00000008
.L_460:


//--------------------- .nv.info._Z20scatterIndicesKernelPiPKiS1_i --------------------------
	.section	.nv.info._Z20scatterIndicesKernelPiPKiS1_i,"",@"SHT_CUDA_INFO"
	.sectionflags	@""
	.align	4


	//----- nvinfo : EIATTR_CUDA_API_VERSION
	.align		4
        /*0000*/ 	.byte	0x04, 0x37
        /*0002*/ 	.short	(.L_462 - .L_461)
.L_461:
        /*0004*/ 	.word	0x00000082


	//----- nvinfo : EIATTR_KPARAM_INFO
	.align		4
.L_462:
        /*0008*/ 	.byte	0x04, 0x17
        /*000a*/ 	.short	(.L_464 - .L_463)
.L_463:
        /*000c*/ 	.word	0x00000000
        /*0010*/ 	.short	0x0003
        /*0012*/ 	.short	0x0018
        /*0014*/ 	.byte	0x00, 0xf0, 0x11, 0x00


	//----- nvinfo : EIATTR_KPARAM_INFO
	.align		4
.L_464:
        /*0018*/ 	.byte	0x04, 0x17
        /*001a*/ 	.short	(.L_466 - .L_465)
.L_465:
        /*001c*/ 	.word	0x00000000
        /*0020*/ 	.short	0x0002
        /*0022*/ 	.short	0x0010
        /*0024*/ 	.byte	0x00, 0xf5, 0x21, 0x00


	//----- nvinfo : EIATTR_KPARAM_INFO
	.align		4
.L_466:
        /*0028*/ 	.byte	0x04, 0x17
        /*002a*/ 	.short	(.L_468 - .L_467)
.L_467:
        /*002c*/ 	.word	0x00000000
        /*0030*/ 	.short	0x0001
        /*0032*/ 	.short	0x0008
        /*0034*/ 	.byte	0x00, 0xf5, 0x21, 0x00


	//----- nvinfo : EIATTR_KPARAM_INFO
	.align		4
.L_468:
        /*0038*/ 	.byte	0x04, 0x17
        /*003a*/ 	.short	(.L_470 - .L_469)
.L_469:
        /*003c*/ 	.word	0x00000000
        /*0040*/ 	.short	0x0000
        /*0042*/ 	.short	0x0000
        /*0044*/ 	.byte	0x00, 0xf5, 0x21, 0x00


	//----- nvinfo : EIATTR_SPARSE_MMA_MASK
	.align		4
.L_470:
        /*0048*/ 	.byte	0x03, 0x50
        /*004a*/ 	.short	0x0000


	//----- nvinfo : EIATTR_MAXREG_COUNT
	.align		4
        /*004c*/ 	.byte	0x03, 0x1b
        /*004e*/ 	.short	0x00ff


	//----- nvinfo : EIATTR_MERCURY_ISA_VERSION
	.align		4
        /*0050*/ 	.byte	0x03, 0x5f
        /*0052*/ 	.short	0x0101


	//----- nvinfo : EIATTR_VRC_CTA_INIT_COUNT
	.align		4
        /*0054*/ 	.byte	0x02, 0x4a
	.zero		1
	.zero		1


	//----- nvinfo : EIATTR_EXIT_INSTR_OFFSETS
	.align		4
        /*0058*/ 	.byte	0x04, 0x1c
        /*005a*/ 	.short	(.L_472 - .L_471)


	//   ....[0]....
.L_471:
        /*005c*/ 	.word	0x00000070


	//   ....[1]....
        /*0060*/ 	.word	0x000000d0


	//   ....[2]....
        /*0064*/ 	.word	0x00000140


	//----- nvinfo : EIATTR_CBANK_PARAM_SIZE
	.align		4
.L_472:
        /*0068*/ 	.byte	0x03, 0x19
        /*006a*/ 	.short	0x001c


	//----- nvinfo : EIATTR_PARAM_CBANK
	.align		4
        /*006c*/ 	.byte	0x04, 0x0a
        /*006e*/ 	.short	(.L_474 - .L_473)
	.align		4
.L_473:
        /*0070*/ 	.word	index@(.nv.constant0._Z20scatterIndicesKernelPiPKiS1_i)
        /*0074*/ 	.short	0x0380
        /*0076*/ 	.short	0x001c


	//----- nvinfo : EIATTR_SW_WAR
	.align		4
.L_474:
        /*0078*/ 	.byte	0x04, 0x36
        /*007a*/ 	.short	(.L_476 - .L_475)
.L_475:
        /*007c*/ 	.word	0x00000008
.L_476:


//--------------------- .nv.info._Z13scatterKernelPiPKiS1_S1_i --------------------------
	.section	.nv.info._Z13scatterKernelPiPKiS1_S1_i,"",@"SHT_CUDA_INFO"
	.sectionflags	@""
	.align	4


	//----- nvinfo : EIATTR_CUDA_API_VERSION
	.align		4
        /*0000*/ 	.byte	0x04, 0x37
        /*0002*/ 	.short	(.L_478 - .L_477)
.L_477:
        /*0004*/ 	.word	0x00000082


	//----- nvinfo : EIATTR_KPARAM_INFO
	.align		4
.L_478:
        /*0008*/ 	.byte	0x04, 0x17
        /*000a*/ 	.short	(.L_480 - .L_479)
.L_479:
        /*000c*/ 	.word	0x00000000
        /*0010*/ 	.short	0x0004
        /*0012*/ 	.short	0x0020
        /*0014*/ 	.byte	0x00, 0xf0, 0x11, 0x00


	//----- nvinfo : EIATTR_KPARAM_INFO
	.align		4
.L_480:
        /*0018*/ 	.byte	0x04, 0x17
        /*001a*/ 	.short	(.L_482 - .L_481)
.L_481:
        /*001c*/ 	.word	0x00000000
        /*0020*/ 	.short	0x0003
        /*0022*/ 	.short	0x0018
        /*0024*/ 	.byte	0x00, 0xf5, 0x21, 0x00


	//----- nvinfo : EIATTR_KPARAM_INFO
	.align		4
.L_482:
        /*0028*/ 	.byte	0x04, 0x17
        /*002a*/ 	.short	(.L_484 - .L_483)
.L_483:
        /*002c*/ 	.word	0x00000000
        /*0030*/ 	.short	0x0002
        /*0032*/ 	.short	0x0010
        /*0034*/ 	.byte	0x00, 0xf5, 0x21, 0x00


	//----- nvinfo : EIATTR_KPARAM_INFO
	.align		4
.L_484:
        /*0038*/ 	.byte	0x04, 0x17
        /*003a*/ 	.short	(.L_486 - .L_485)
.L_485:
        /*003c*/ 	.word	0x00000000
        /*0040*/ 	.short	0x0001
        /*0042*/ 	.short	0x0008
        /*0044*/ 	.byte	0x00, 0xf5, 0x21, 0x00


	//----- nvinfo : EIATTR_KPARAM_INFO
	.align		4
.L_486:
        /*0048*/ 	.byte	0x04, 0x17
        /*004a*/ 	.short	(.L_488 - .L_487)
.L_487:
        /*004c*/ 	.word	0x00000000
        /*0050*/ 	.short	0x0000
        /*0052*/ 	.short	0x0000
        /*0054*/ 	.byte	0x00, 0xf5, 0x21, 0x00


	//----- nvinfo : EIATTR_SPARSE_MMA_MASK
	.align		4
.L_488:
        /*0058*/ 	.byte	0x03, 0x50
        /*005a*/ 	.short	0x0000


	//----- nvinfo : EIATTR_MAXREG_COUNT
	.align		4
        /*005c*/ 	.byte	0x03, 0x1b
        /*005e*/ 	.short	0x00ff


	//----- nvinfo : EIATTR_MERCURY_ISA_VERSION
	.align		4
        /*0060*/ 	.byte	0x03, 0x5f
        /*0062*/ 	.short	0x0101


	//----- nvinfo : EIATTR_VRC_CTA_INIT_COUNT
	.align		4
        /*0064*/ 	.byte	0x02, 0x4a
	.zero		1
	.zero		1


	//----- nvinfo : EIATTR_EXIT_INSTR_OFFSETS
	.align		4
        /*0068*/ 	.byte	0x04, 0x1c
        /*006a*/ 	.short	(.L_490 - .L_489)


	//   ....[0]....
.L_489:
        /*006c*/ 	.word	0x00000070


	//   ....[1]....
        /*0070*/ 	.word	0x000000d0


	//   ....[2]....
        /*0074*/ 	.word	0x00000170


	//----- nvinfo : EIATTR_CBANK_PARAM_SIZE
	.align		4
.L_490:
        /*0078*/ 	.byte	0x03, 0x19
        /*007a*/ 	.short	0x0024


	//----- nvinfo : EIATTR_PARAM_CBANK
	.align		4
        /*007c*/ 	.byte	0x04, 0x0a
        /*007e*/ 	.short	(.L_492 - .L_491)
	.align		4
.L_491:
        /*0080*/ 	.word	index@(.nv.constant0._Z13scatterKernelPiPKiS1_S1_i)
        /*0084*/ 	.short	0x0380
        /*0086*/ 	.short	0x0024


	//----- nvinfo : EIATTR_SW_WAR
	.align		4
.L_492:
        /*0088*/ 	.byte	0x04, 0x36
        /*008a*/ 	.short	(.L_494 - .L_493)
.L_493:
        /*008c*/ 	.word	0x00000008
.L_494:


//--------------------- .nv.info._Z21createPredicateKernelPiPKii --------------------------
	.section	.nv.info._Z21createPredicateKernelPiPKii,"",@"SHT_CUDA_INFO"
	.sectionflags	@""
	.align	4


	//----- nvinfo : EIATTR_CUDA_API_VERSION
	.align		4
        /*0000*/ 	.byte	0x04, 0x37
        /*0002*/ 	.short	(.L_496 - .L_495)
.L_495:
        /*0004*/ 	.word	0x00000082


	//----- nvinfo : EIATTR_KPARAM_INFO
	.align		4
.L_496:
        /*0008*/ 	.byte	0x04, 0x17
        /*000a*/ 	.short	(.L_498 - .L_497)
.L_497:
        /*000c*/ 	.word	0x00000000
        /*0010*/ 	.short	0x0002
        /*0012*/ 	.short	0x0010
        /*0014*/ 	.byte	0x00, 0xf0, 0x11, 0x00


	//----- nvinfo : EIATTR_KPARAM_INFO
	.align		4
.L_498:
        /*0018*/ 	.byte	0x04, 0x17
        /*001a*/ 	.short	(.L_500 - .L_499)
.L_499:
        /*001c*/ 	.word	0x00000000
        /*0020*/ 	.short	0x0001
        /*0022*/ 	.short	0x0008
        /*0024*/ 	.byte	0x00, 0xf5, 0x21, 0x00


	//----- nvinfo : EIATTR_KPARAM_INFO
	.align		4
.L_500:
        /*0028*/ 	.byte	0x04, 0x17
        /*002a*/ 	.short	(.L_502 - .L_501)
.L_501:
        /*002c*/ 	.word	0x00000000
        /*0030*/ 	.short	0x0000
        /*0032*/ 	.short	0x0000
        /*0034*/ 	.byte	0x00, 0xf5, 0x21, 0x00


	//----- nvinfo : EIATTR_SPARSE_MMA_MASK
	.align		4
.L_502:
        /*0038*/ 	.byte	0x03, 0x50
        /*003a*/ 	.short	0x0000


	//----- nvinfo : EIATTR_MAXREG_COUNT
	.align		4
        /*003c*/ 	.byte	0x03, 0x1b
        /*003e*/ 	.short	0x00ff


	//----- nvinfo : EIATTR_MERCURY_ISA_VERSION
	.align		4
        /*0040*/ 	.byte	0x03, 0x5f
        /*0042*/ 	.short	0x0101


	//----- nvinfo : EIATTR_VRC_CTA_INIT_COUNT
	.align		4
        /*0044*/ 	.byte	0x02, 0x4a
	.zero		1
	.zero		1


	//----- nvinfo : EIATTR_EXIT_INSTR_OFFSETS
	.align		4
        /*0048*/ 	.byte	0x04, 0x1c
        /*004a*/ 	.short	(.L_504 - .L_503)


	//   ....[0]....
.L_503:
        /*004c*/ 	.word	0x00000070


	//   ....[1]....
        /*0050*/ 	.word	0x000000f0


	//----- nvinfo : EIATTR_CBANK_PARAM_SIZE
	.align		4
.L_504:
        /*0054*/ 	.byte	0x03, 0x19
        /*0056*/ 	.short	0x0014


	//----- nvinfo : EIATTR_PARAM_CBANK
	.align		4
        /*0058*/ 	.byte	0x04, 0x0a
        /*005a*/ 	.short	(.L_506 - .L_505)
	.align		4
.L_505:
        /*005c*/ 	.word	index@(.nv.constant0._Z21createPredicateKernelPiPKii)
        /*0060*/ 	.short	0x0380
        /*0062*/ 	.short	0x0014


	//----- nvinfo : EIATTR_SW_WAR
	.align		4
.L_506:
        /*0064*/ 	.byte	0x04, 0x36
        /*0066*/ 	.short	(.L_508 - .L_507)
.L_507:
        /*0068*/ 	.word	0x00000008
.L_508:


//--------------------- .nv.info._Z18addBlockSumsKernelPiPKii --------------------------
	.section	.nv.info._Z18addBlockSumsKernelPiPKii,"",@"SHT_CUDA_INFO"
	.sectionflags	@""
	.align	4


	//----- nvinfo : EIATTR_CUDA_API_VERSION
	.align		4
        /*0000*/ 	.byte	0x04, 0x37
        /*0002*/ 	.short	(.L_510 - .L_509)
.L_509:
        /*0004*/ 	.word	0x00000082


	//----- nvinfo : EIATTR_KPARAM_INFO
	.align		4
.L_510:
        /*0008*/ 	.byte	0x04, 0x17
        /*000a*/ 	.short	(.L_512 - .L_511)
.L_511:
        /*000c*/ 	.word	0x00000000
        /*0010*/ 	.short	0x0002
        /*0012*/ 	.short	0x0010
        /*0014*/ 	.byte	0x00, 0xf0, 0x11, 0x00


	//----- nvinfo : EIATTR_KPARAM_INFO
	.align		4
.L_512:
        /*0018*/ 	.byte	0x04, 0x17
        /*001a*/ 	.short	(.L_514 - .L_513)
.L_513:
        /*001c*/ 	.word	0x00000000
        /*0020*/ 	.short	0x0001
        /*0022*/ 	.short	0x0008
        /*0024*/ 	.byte	0x00, 0xf5, 0x21, 0x00


	//----- nvinfo : EIATTR_KPARAM_INFO
	.align		4
.L_514:
        /*0028*/ 	.byte	0x04, 0x17
        /*002a*/ 	.short	(.L_516 - .L_515)
.L_515:
        /*002c*/ 	.word	0x00000000
        /*0030*/ 	.short	0x0000
        /*0032*/ 	.short	0x0000
        /*0034*/ 	.byte	0x00, 0xf5, 0x21, 0x00


	//----- nvinfo : EIATTR_SPARSE_MMA_MASK
	.align		4
.L_516:
        /*0038*/ 	.byte	0x03, 0x50
        /*003a*/ 	.short	0x0000


	//----- nvinfo : EIATTR_MAXREG_COUNT
	.align		4
        /*003c*/ 	.byte	0x03, 0x1b
        /*003e*/ 	.short	0x00ff


	//----- nvinfo : EIATTR_MERCURY_ISA_VERSION
	.align		4
        /*0040*/ 	.byte	0x03, 0x5f
        /*0042*/ 	.short	0x0101


	//----- nvinfo : EIATTR_VRC_CTA_INIT_COUNT
	.align		4
        /*0044*/ 	.byte	0x02, 0x4a
	.zero		1
	.zero		1


	//----- nvinfo : EIATTR_EXIT_INSTR_OFFSETS
	.align		4
        /*0048*/ 	.byte	0x04, 0x1c
        /*004a*/ 	.short	(.L_518 - .L_517)


	//   ....[0]....
.L_517:
        /*004c*/ 	.word	0x00000130


	//   ....[1]....
        /*0050*/ 	.word	0x00000190


	//----- nvinfo : EIATTR_CBANK_PARAM_SIZE
	.align		4
.L_518:
        /*0054*/ 	.byte	0x03, 0x19
        /*0056*/ 	.short	0x0014


	//----- nvinfo : EIATTR_PARAM_CBANK
	.align		4
        /*0058*/ 	.byte	0x04, 0x0a
        /*005a*/ 	.short	(.L_520 - .L_519)
	.align		4
.L_519:
        /*005c*/ 	.word	index@(.nv.constant0._Z18addBlockSumsKernelPiPKii)
        /*0060*/ 	.short	0x0380
        /*0062*/ 	.short	0x0014


	//----- nvinfo : EIATTR_SW_WAR
	.align		4
.L_520:
        /*0064*/ 	.byte	0x04, 0x36
        /*0066*/ 	.short	(.L_522 - .L_521)
.L_521:
        /*0068*/ 	.word	0x00000008
.L_522:


//--------------------- .nv.info._Z16scanBlocksKernelPiS_PKii --------------------------
	.section	.nv.info._Z16scanBlocksKernelPiS_PKii,"",@"SHT_CUDA_INFO"
	.sectionflags	@""
	.align	4


	//----- nvinfo : EIATTR_CUDA_API_VERSION
	.align		4
        /*0000*/ 	.byte	0x04, 0x37
        /*0002*/ 	.short	(.L_524 - .L_523)
.L_523:
        /*0004*/ 	.word	0x00000082


	//----- nvinfo : EIATTR_KPARAM_INFO
	.align		4
.L_524:
        /*0008*/ 	.byte	0x04, 0x17
        /*000a*/ 	.short	(.L_526 - .L_525)
.L_525:
        /*000c*/ 	.word	0x00000000
        /*0010*/ 	.short	0x0003
        /*0012*/ 	.short	0x0018
        /*0014*/ 	.byte	0x00, 0xf0, 0x11, 0x00


	//----- nvinfo : EIATTR_KPARAM_INFO
	.align		4
.L_526:
        /*0018*/ 	.byte	0x04, 0x17
        /*001a*/ 	.short	(.L_528 - .L_527)
.L_527:
        /*001c*/ 	.word	0x00000000
        /*0020*/ 	.short	0x0002
        /*0022*/ 	.short	0x0010
        /*0024*/ 	.byte	0x00, 0xf5, 0x21, 0x00


	//----- nvinfo : EIATTR_KPARAM_INFO
	.align		4
.L_528:
        /*0028*/ 	.byte	0x04, 0x17
        /*002a*/ 	.short	(.L_530 - .L_529)
.L_529:
        /*002c*/ 	.word	0x00000000
        /*0030*/ 	.short	0x0001
        /*0032*/ 	.short	0x0008
        /*0034*/ 	.byte	0x00, 0xf5, 0x21, 0x00


	//----- nvinfo : EIATTR_KPARAM_INFO
	.align		4
.L_530:
        /*0038*/ 	.byte	0x04, 0x17
        /*003a*/ 	.short	(.L_532 - .L_531)
.L_531:
        /*003c*/ 	.word	0x00000000
        /*0040*/ 	.short	0x0000
        /*0042*/ 	.short	0x0000
        /*0044*/ 	.byte	0x00, 0xf5, 0x21, 0x00


	//----- nvinfo : EIATTR_SPARSE_MMA_MASK
	.align		4
.L_532:
        /*0048*/ 	.byte	0x03, 0x50
        /*004a*/ 	.short	0x0000


	//----- nvinfo : EIATTR_MAXREG_COUNT
	.align		4
        /*004c*/ 	.byte	0x03, 0x1b
        /*004e*/ 	.short	0x00ff


	//----- nvinfo : EIATTR_NUM_BARRIERS
	.align		4
        /*0050*/ 	.byte	0x02, 0x4c
        /*0052*/ 	.byte	0x01
	.zero		1


	//----- nvinfo : EIATTR_MERCURY_ISA_VERSION
	.align		4
        /*0054*/ 	.byte	0x03, 0x5f
        /*0056*/ 	.short	0x0101


	//----- nvinfo : EIATTR_VRC_CTA_INIT_COUNT
	.align		4
        /*0058*/ 	.byte	0x02, 0x4a
	.zero		1
	.zero		1


	//----- nvinfo : EIATTR_EXIT_INSTR_OFFSETS
	.align		4
        /*005c*/ 	.byte	0x04, 0x1c
        /*005e*/ 	.short	(.L_534 - .L_533)


	//   ....[0]....
.L_533:
        /*0060*/ 	.word	0x00000630


	//   ....[1]....
        /*0064*/ 	.word	0x00000680


	//----- nvinfo : EIATTR_CRS_STACK_SIZE
	.align		4
.L_534:
        /*0068*/ 	.byte	0x04, 0x1e
        /*006a*/ 	.short	(.L_536 - .L_535)
.L_535:
        /*006c*/ 	.word	0x00000000


	//----- nvinfo : EIATTR_CBANK_PARAM_SIZE
	.align		4
.L_536:
        /*0070*/ 	.byte	0x03, 0x19
        /*0072*/ 	.short	0x001c


	//----- nvinfo : EIATTR_PARAM_CBANK
	.align		4
        /*0074*/ 	.byte	0x04, 0x0a
        /*0076*/ 	.short	(.L_538 - .L_537)
	.align		4
.L_537:
        /*0078*/ 	.word	index@(.nv.constant0._Z16scanBlocksKernelPiS_PKii)
        /*007c*/ 	.short	0x0380
        /*007e*/ 	.short	0x001c


	//----- nvinfo : EIATTR_SW_WAR
	.align		4
.L_538:
        /*0080*/ 	.byte	0x04, 0x36
        /*0082*/ 	.short	(.L_540 - .L_539)
.L_539:
        /*0084*/ 	.word	0x00000008
.L_540:


//--------------------- .nv.info._Z24scanBlockExclusiveKernelPiPKii --------------------------
	.section	.nv.info._Z24scanBlockExclusiveKernelPiPKii,"",@"SHT_CUDA_INFO"
	.sectionflags	@""
	.align	4


	//----- nvinfo : EIATTR_CUDA_API_VERSION
	.align		4
        /*0000*/ 	.byte	0x04, 0x37
        /*0002*/ 	.short	(.L_542 - .L_541)
.L_541:
        /*0004*/ 	.word	0x00000082


	//----- nvinfo : EIATTR_KPARAM_INFO
	.align		4
.L_542:
        /*0008*/ 	.byte	0x04, 0x17
        /*000a*/ 	.short	(.L_544 - .L_543)
.L_543:
        /*000c*/ 	.word	0x00000000
        /*0010*/ 	.short	0x0002
        /*0012*/ 	.short	0x0010
        /*0014*/ 	.byte	0x00, 0xf0, 0x11, 0x00


	//----- nvinfo : EIATTR_KPARAM_INFO
	.align		4
.L_544:
        /*0018*/ 	.byte	0x04, 0x17
        /*001a*/ 	.short	(.L_546 - .L_545)
.L_545:
        /*001c*/ 	.word	0x00000000
        /*0020*/ 	.short	0x0001
        /*0022*/ 	.short	0x0008
        /*0024*/ 	.byte	0x00, 0xf5, 0x21, 0x00


	//----- nvinfo : EIATTR_KPARAM_INFO
	.align		4
.L_546:
        /*0028*/ 	.byte	0x04, 0x17
        /*002a*/ 	.short	(.L_548 - .L_547)
.L_547:
        /*002c*/ 	.word	0x00000000
        /*0030*/ 	.short	0x0000
        /*0032*/ 	.short	0x0000
        /*0034*/ 	.byte	0x00, 0xf5, 0x21, 0x00


	//----- nvinfo : EIATTR_SPARSE_MMA_MASK
	.align		4
.L_548:
        /*0038*/ 	.byte	0x03, 0x50
        /*003a*/ 	.short	0x0000


	//----- nvinfo : EIATTR_MAXREG_COUNT
	.align		4
        /*003c*/ 	.byte	0x03, 0x1b
        /*003e*/ 	.short	0x00ff


	//----- nvinfo : EIATTR_NUM_BARRIERS
	.align		4
        /*0040*/ 	.byte	0x02, 0x4c
        /*0042*/ 	.byte	0x01
	.zero		1


	//----- nvinfo : EIATTR_MERCURY_ISA_VERSION
	.align		4
        /*0044*/ 	.byte	0x03, 0x5f
        /*0046*/ 	.short	0x0101


	//----- nvinfo : EIATTR_VRC_CTA_INIT_COUNT
	.align		4
        /*0048*/ 	.byte	0x02, 0x4a
	.zero		1
	.zero		1


	//----- nvinfo : EIATTR_EXIT_INSTR_OFFSETS
	.align		4
        /*004c*/ 	.byte	0x04, 0x1c
        /*004e*/ 	.short	(.L_550 - .L_549)


	//   ....[0]....
.L_549:
        /*0050*/ 	.word	0x000005c0


	//   ....[1]....
        /*0054*/ 	.word	0x00000610


	//----- nvinfo : EIATTR_CRS_STACK_SIZE
	.align		4
.L_550:
        /*0058*/ 	.byte	0x04, 0x1e
        /*005a*/ 	.short	(.L_552 - .L_551)
.L_551:
        /*005c*/ 	.word	0x00000000


	//----- nvinfo : EIATTR_CBANK_PARAM_SIZE
	.align		4
.L_552:
        /*0060*/ 	.byte	0x03, 0x19
        /*0062*/ 	.short	0x0014


	//----- nvinfo : EIATTR_PARAM_CBANK
	.align		4
        /*0064*/ 	.byte	0x04, 0x0a
        /*0066*/ 	.short	(.L_554 - .L_553)
	.align		4
.L_553:
        /*0068*/ 	.word	index@(.nv.constant0._Z24scanBlockExclusiveKernelPiPKii)
        /*006c*/ 	.short	0x0380
        /*006e*/ 	.short	0x0014


	//----- nvinfo : EIATTR_SW_WAR
	.align		4
.L_554:
        /*0070*/ 	.byte	0x04, 0x36
        /*0072*/ 	.short	(.L_556 - .L_555)
.L_555:
        /*0074*/ 	.word	0x00000008
.L_556:


//--------------------- .nv.info._Z15reduceMaxKernelPKfPfi --------------------------
	.section	.nv.info._Z15reduceMaxKernelPKfPfi,"",@"SHT_CUDA_INFO"
	.sectionflags	@""
	.align	4


	//----- nvinfo : EIATTR_CUDA_API_VERSION
	.align		4
        /*0000*/ 	.byte	0x04, 0x37
        /*0002*/ 	.short	(.L_558 - .L_557)
.L_557:
        /*0004*/ 	.word	0x00000082


	//----- nvinfo : EIATTR_KPARAM_INFO
	.align		4
.L_558:
        /*0008*/ 	.byte	0x04, 0x17
        /*000a*/ 	.short	(.L_560 - .L_559)
.L_559:
        /*000c*/ 	.word	0x00000000
        /*0010*/ 	.short	0x0002
        /*0012*/ 	.short	0x0010
        /*0014*/ 	.byte	0x00, 0xf0, 0x11, 0x00


	//----- nvinfo : EIATTR_KPARAM_INFO
	.align		4
.L_560:
        /*0018*/ 	.byte	0x04, 0x17
        /*001a*/ 	.short	(.L_562 - .L_561)
.L_561:
        /*001c*/ 	.word	0x00000000
        /*0020*/ 	.short	0x0001
        /*0022*/ 	.short	0x0008
        /*0024*/ 	.byte	0x00, 0xf5, 0x21, 0x00


	//----- nvinfo : EIATTR_KPARAM_INFO
	.align		4
.L_562:
        /*0028*/ 	.byte	0x04, 0x17
        /*002a*/ 	.short	(.L_564 - .L_563)
.L_563:
        /*002c*/ 	.word	0x00000000
        /*0030*/ 	.short	0x0000
        /*0032*/ 	.short	0x0000
        /*0034*/ 	.byte	0x00, 0xf5, 0x21, 0x00


	//----- nvinfo : EIATTR_SPARSE_MMA_MASK
	.align		4
.L_564:
        /*0038*/ 	.byte	0x03, 0x50
        /*003a*/ 	.short	0x0000


	//----- nvinfo : EIATTR_MAXREG_COUNT
	.align		4
        /*003c*/ 	.byte	0x03, 0x1b
        /*003e*/ 	.short	0x00ff


	//----- nvinfo : EIATTR_NUM_BARRIERS
	.align		4
        /*0040*/ 	.byte	0x02, 0x4c
        /*0042*/ 	.byte	0x01
	.zero		1


	//----- nvinfo : EIATTR_MERCURY_ISA_VERSION
	.align		4
        /*0044*/ 	.byte	0x03, 0x5f
        /*0046*/ 	.short	0x0101


	//----- nvinfo : EIATTR_VRC_CTA_INIT_COUNT
	.align		4
        /*0048*/ 	.byte	0x02, 0x4a
	.zero		1
	.zero		1


	//----- nvinfo : EIATTR_EXIT_INSTR_OFFSETS
	.align		4
        /*004c*/ 	.byte	0x04, 0x1c
        /*004e*/ 	.short	(.L_566 - .L_565)


	//   ....[0]....
.L_565:
        /*0050*/ 	.word	0x00000280


	//   ....[1]....
        /*0054*/ 	.word	0x00000420


	//   ....[2]....
        /*0058*/ 	.word	0x000004a0


	//----- nvinfo : EIATTR_CBANK_PARAM_SIZE
	.align		4
.L_566:
        /*005c*/ 	.byte	0x03, 0x19
        /*005e*/ 	.short	0x0014


	//----- nvinfo : EIATTR_PARAM_CBANK
	.align		4
        /*0060*/ 	.byte	0x04, 0x0a
        /*0062*/ 	.short	(.L_568 - .L_567)
	.align		4
.L_567:
        /*0064*/ 	.word	index@(.nv.constant0._Z15reduceMaxKernelPKfPfi)
        /*0068*/ 	.short	0x0380
        /*006a*/ 	.short	0x0014


	//----- nvinfo : EIATTR_SW_WAR
	.align		4
.L_568:
        /*006c*/ 	.byte	0x04, 0x36
        /*006e*/ 	.short	(.L_570 - .L_569)
.L_569:
        /*0070*/ 	.word	0x00000008
.L_570:


//--------------------- .nv.info._Z15reduceMinKernelPKfPfi --------------------------
	.section	.nv.info._Z15reduceMinKernelPKfPfi,"",@"SHT_CUDA_INFO"
	.sectionflags	@""
	.align	4


	//----- nvinfo : EIATTR_CUDA_API_VERSION
	.align		4
        /*0000*/ 	.byte	0x04, 0x37
        /*0002*/ 	.short	(.L_572 - .L_571)
.L_571:
        /*0004*/ 	.word	0x00000082


	//----- nvinfo : EIATTR_KPARAM_INFO
	.align		4
.L_572:
        /*0008*/ 	.byte	0x04, 0x17
        /*000a*/ 	.short	(.L_574 - .L_573)
.L_573:
        /*000c*/ 	.word	0x00000000
        /*0010*/ 	.short	0x0002
        /*0012*/ 	.short	0x0010
        /*0014*/ 	.byte	0x00, 0xf0, 0x11, 0x00


	//----- nvinfo : EIATTR_KPARAM_INFO
	.align		4
.L_574:
        /*0018*/ 	.byte	0x04, 0x17
        /*001a*/ 	.short	(.L_576 - .L_575)
.L_575:
        /*001c*/ 	.word	0x00000000
        /*0020*/ 	.short	0x0001
        /*0022*/ 	.short	0x0008
        /*0024*/ 	.byte	0x00, 0xf5, 0x21, 0x00


	//----- nvinfo : EIATTR_KPARAM_INFO
	.align		4
.L_576:
        /*0028*/ 	.byte	0x04, 0x17
        /*002a*/ 	.short	(.L_578 - .L_577)
.L_577:
        /*002c*/ 	.word	0x00000000
        /*0030*/ 	.short	0x0000
        /*0032*/ 	.short	0x0000
        /*0034*/ 	.byte	0x00, 0xf5, 0x21, 0x00


	//----- nvinfo : EIATTR_SPARSE_MMA_MASK
	.align		4
.L_578:
        /*0038*/ 	.byte	0x03, 0x50
        /*003a*/ 	.short	0x0000


	//----- nvinfo : EIATTR_MAXREG_COUNT
	.align		4
        /*003c*/ 	.byte	0x03, 0x1b
        /*003e*/ 	.short	0x00ff


	//----- nvinfo : EIATTR_NUM_BARRIERS
	.align		4
        /*0040*/ 	.byte	0x02, 0x4c
        /*0042*/ 	.byte	0x01
	.zero		1


	//----- nvinfo : EIATTR_MERCURY_ISA_VERSION
	.align		4
        /*0044*/ 	.byte	0x03, 0x5f
        /*0046*/ 	.short	0x0101


	//----- nvinfo : EIATTR_VRC_CTA_INIT_COUNT
	.align		4
        /*0048*/ 	.byte	0x02, 0x4a
	.zero		1
	.zero		1


	//----- nvinfo : EIATTR_EXIT_INSTR_OFFSETS
	.align		4
        /*004c*/ 	.byte	0x04, 0x1c
        /*004e*/ 	.short	(.L_580 - .L_579)


	//   ....[0]....
.L_579:
        /*0050*/ 	.word	0x00000280


	//   ....[1]....
        /*0054*/ 	.word	0x00000420


	//   ....[2]....
        /*0058*/ 	.word	0x000004a0


	//----- nvinfo : EIATTR_CBANK_PARAM_SIZE
	.align		4
.L_580:
        /*005c*/ 	.byte	0x03, 0x19
        /*005e*/ 	.short	0x0014


	//----- nvinfo : EIATTR_PARAM_CBANK
	.align		4
        /*0060*/ 	.byte	0x04, 0x0a
        /*0062*/ 	.short	(.L_582 - .L_581)
	.align		4
.L_581:
        /*0064*/ 	.word	index@(.nv.constant0._Z15reduceMinKernelPKfPfi)
        /*0068*/ 	.short	0x0380
        /*006a*/ 	.short	0x0014


	//----- nvinfo : EIATTR_SW_WAR
	.align		4
.L_582:
        /*006c*/ 	.byte	0x04, 0x36
        /*006e*/ 	.short	(.L_584 - .L_583)
.L_583:
        /*0070*/ 	.word	0x00000008
.L_584:


//--------------------- .nv.info._Z15reduceSumKernelPKfPfi --------------------------
	.section	.nv.info._Z15reduceSumKernelPKfPfi,"",@"SHT_CUDA_INFO"
	.sectionflags	@""
	.align	4


	//----- nvinfo : EIATTR_CUDA_API_VERSION
	.align		4
        /*0000*/ 	.byte	0x04, 0x37
        /*0002*/ 	.short	(.L_586 - .L_585)
.L_585:
        /*0004*/ 	.word	0x00000082


	//----- nvinfo : EIATTR_KPARAM_INFO
	.align		4
.L_586:
        /*0008*/ 	.byte	0x04, 0x17
        /*000a*/ 	.short	(.L_588 - .L_587)
.L_587:
        /*000c*/ 	.word	0x00000000
        /*0010*/ 	.short	0x0002
        /*0012*/ 	.short	0x0010
        /*0014*/ 	.byte	0x00, 0xf0, 0x11, 0x00


	//----- nvinfo : EIATTR_KPARAM_INFO
	.align		4
.L_588:
        /*0018*/ 	.byte	0x04, 0x17
        /*001a*/ 	.short	(.L_590 - .L_589)
.L_589:
        /*001c*/ 	.word	0x00000000
        /*0020*/ 	.short	0x0001
        /*0022*/ 	.short	0x0008
        /*0024*/ 	.byte	0x00, 0xf5, 0x21, 0x00


	//----- nvinfo : EIATTR_KPARAM_INFO
	.align		4
.L_590:
        /*0028*/ 	.byte	0x04, 0x17
        /*002a*/ 	.short	(.L_592 - .L_591)
.L_591:
        /*002c*/ 	.word	0x00000000
        /*0030*/ 	.short	0x0000
        /*0032*/ 	.short	0x0000
        /*0034*/ 	.byte	0x00, 0xf5, 0x21, 0x00


	//----- nvinfo : EIATTR_SPARSE_MMA_MASK
	.align		4
.L_592:
        /*0038*/ 	.byte	0x03, 0x50
        /*003a*/ 	.short	0x0000


	//----- nvinfo : EIATTR_MAXREG_COUNT
	.align		4
        /*003c*/ 	.byte	0x03, 0x1b
        /*003e*/ 	.short	0x00ff


	//----- nvinfo : EIATTR_NUM_BARRIERS
	.align		4
        /*0040*/ 	.byte	0x02, 0x4c
        /*0042*/ 	.byte	0x01
	.zero		1


	//----- nvinfo : EIATTR_MERCURY_ISA_VERSION
	.align		4
        /*0044*/ 	.byte	0x03, 0x5f
        /*0046*/ 	.short	0x0101


	//----- nvinfo : EIATTR_VRC_CTA_INIT_COUNT
	.align		4
        /*0048*/ 	.byte	0x02, 0x4a
	.zero		1
	.zero		1


	//----- nvinfo : EIATTR_EXIT_INSTR_OFFSETS
	.align		4
        /*004c*/ 	.byte	0x04, 0x1c
        /*004e*/ 	.short	(.L_594 - .L_593)


	//   ....[0]....
.L_593:
        /*0050*/ 	.word	0x00000280


	//   ....[1]....
        /*0054*/ 	.word	0x00000420


	//   ....[2]....
        /*0058*/ 	.word	0x000004a0


	//----- nvinfo : EIATTR_CBANK_PARAM_SIZE
	.align		4
.L_594:
        /*005c*/ 	.byte	0x03, 0x19
        /*005e*/ 	.short	0x0014


	//----- nvinfo : EIATTR_PARAM_CBANK
	.align		4
        /*0060*/ 	.byte	0x04, 0x0a
        /*0062*/ 	.short	(.L_596 - .L_595)
	.align		4
.L_595:
        /*0064*/ 	.word	index@(.nv.constant0._Z15reduceSumKernelPKfPfi)
        /*0068*/ 	.short	0x0380
        /*006a*/ 	.short	0x0014


	//----- nvinfo : EIATTR_SW_WAR
	.align		4
.L_596:
        /*006c*/ 	.byte	0x04, 0x36
        /*006e*/ 	.short	(.L_598 - .L_597)
.L_597:
        /*0070*/ 	.word	0x00000008
.L_598:


//--------------------- .nv.callgraph             --------------------------
	.section	.nv.callgraph,"",@"SHT_CUDA_CALLGRAPH"
	.align	4
	.sectionentsize	8
	.align		4
        /*0000*/ 	.word	0x00000000
	.align		4
        /*0004*/ 	.word	0xffffffff
	.align		4
        /*0008*/ 	.word	0x00000000
	.align		4
        /*000c*/ 	.word	0xfffffffe
	.align		4
        /*0010*/ 	.word	0x00000000
	.align		4
        /*0014*/ 	.word	0xfffffffd
	.align		4
        /*0018*/ 	.word	0x00000000
	.align		4
        /*001c*/ 	.word	0xfffffffc


//--------------------- .nv.constant4             --------------------------
	.section	.nv.constant4,"a",@progbits
	.align	8
	.align		8
.nv.constant4:
        /*0000*/ 	.dword	__cudart_i2opi_f


//--------------------- .text._Z27drawScanVisualizationKernelPhPKiiiii --------------------------
	.section	.text._Z27drawScanVisualizationKernelPhPKiiiii,"ax",@progbits
	.align	128
        .global         _Z27drawScanVisualizationKernelPhPKiiiii
        .type           _Z27drawScanVisualizationKernelPhPKiiiii,@function
        .size           _Z27drawScanVisualizationKernelPhPKiiiii,(.L_x_126 - _Z27drawScanVisualizationKernelPhPKiiiii)
        .other          _Z27drawScanVisualizationKernelPhPKiiiii,@"STO_CUDA_ENTRY STV_DEFAULT"
_Z27drawScanVisualizationKernelPhPKiiiii:
.text._Z27drawScanVisualizationKernelPhPKiiiii:
[----:B------:R-:W-:Y:S01]  /*0000*/  LDC R1, c[0x0][0x37c] ;  /* 0x0000df00ff017b82 */ /* 0x000fe20000000800 */
[----:B------:R-:W0:Y:S07]  /*0010*/  S2R R3, SR_TID.Y ;  /* 0x0000000000037919 */ /* 0x000e2e0000002200 */
[----:B------:R-:W1:Y:S01]  /*0020*/  LDC R5, c[0x0][0x360] ;  /* 0x0000d800ff057b82 */ /* 0x000e620000000800 */
[----:B------:R-:W1:Y:S07]  /*0030*/  S2R R0, SR_TID.X ;  /* 0x0000000000007919 */ /* 0x000e6e0000002100 */
[----:B------:R-:W0:Y:S08]  /*0040*/  S2UR UR5, SR_CTAID.Y ;  /* 0x00000000000579c3 */ /* 0x000e300000002600 */
[----:B------:R-:W0:Y:S08]  /*0050*/  LDC R2, c[0x0][0x364] ;  /* 0x0000d900ff027b82 */ /* 0x000e300000000800 */
[----:B------:R-:W1:Y:S01]  /*0060*/  S2UR UR4, SR_CTAID.X ;  /* 0x00000000000479c3 */ /* 0x000e620000002500 */
[----:B0-----:R-:W-:-:S05]  /*0070*/  IMAD R2, R2, UR5, R3 ;  /* 0x0000000502027c24 */ /* 0x001fca000f8e0203 */
[----:B------:R-:W-:Y:S01]  /*0080*/  ISETP.GT.U32.AND P0, PT, R2, 0x2bb, PT ;  /* 0x000002bb0200780c */ /* 0x000fe20003f04070 */
[----:B-1----:R-:W-:-:S05]  /*0090*/  IMAD R5, R5, UR4, R0 ;  /* 0x0000000405057c24 */ /* 0x002fca000f8e0200 */
[----:B------:R-:W-:-:S13]  /*00a0*/  ISETP.GT.OR P0, PT, R5, 0x3e7, P0 ;  /* 0x000003e70500780c */ /* 0x000fda0000704670 */
[----:B------:R-:W-:Y:S05]  /*00b0*/  @P0 EXIT ;  /* 0x000000000000094d */ /* 0x000fea0003800000 */
[----:B------:R-:W0:Y:S02]  /*00c0*/  LDC.64 R6, c[0x0][0x398] ;  /* 0x0000e600ff067b82 */ /* 0x000e240000000a00 */
[----:B0-----:R-:W-:-:S05]  /*00d0*/  IMAD.IADD R0, R7, 0x1, R6 ;  /* 0x0000000107007824 */ /* 0x001fca00078e0206 */
[----:B------:R-:W-:-:S04]  /*00e0*/  ISETP.GE.AND P0, PT, R5, R0, PT ;  /* 0x000000000500720c */ /* 0x000fc80003f06270 */
[----:B------:R-:W-:-:S13]  /*00f0*/  ISETP.LT.OR P0, PT, R5, R6, P0 ;  /* 0x000000060500720c */ /* 0x000fda0000701670 */
[----:B------:R-:W-:Y:S05]  /*0100*/  @P0 EXIT ;  /* 0x000000000000094d */ /* 0x000fea0003800000 */
[----:B------:R-:W-:Y:S01]  /*0110*/  IABS R4, R7 ;  /* 0x0000000700047213 */ /* 0x000fe20000000000 */
[----:B------:R-:W0:Y:S01]  /*0120*/  LDCU UR6, c[0x0][0x390] ;  /* 0x00007200ff0677ac */ /* 0x000e220008000800 */
[----:B------:R-:W-:Y:S02]  /*0130*/  IMAD.IADD R6, R5, 0x1, -R6 ;  /* 0x0000000105067824 */ /* 0x000fe400078e0a06 */
[----:B------:R-:W1:Y:S08]  /*0140*/  I2F.RP R0, R4 ;  /* 0x0000000400007306 */ /* 0x000e700000209400 */
[----:B-1----:R-:W1:Y:S01]  /*0150*/  MUFU.RCP R0, R0 ;  /* 0x0000000000007308 */ /* 0x002e620000001000 */
[----:B0-----:R-:W-:-:S05]  /*0160*/  IMAD R6, R6, UR6, RZ ;  /* 0x0000000606067c24 */ /* 0x001fca000f8e02ff */
[----:B------:R-:W-:Y:S02]  /*0170*/  IABS R10, R6 ;  /* 0x00000006000a7213 */ /* 0x000fe40000000000 */
[----:B------:R-:W-:-:S04]  /*0180*/  LOP3.LUT R6, R6, R7, RZ, 0x3c, !PT ;  /* 0x0000000706067212 */ /* 0x000fc800078e3cff */
[----:B------:R-:W-:Y:S01]  /*0190*/  ISETP.GE.AND P1, PT, R6, RZ, PT ;  /* 0x000000ff0600720c */ /* 0x000fe20003f26270 */
[----:B-1----:R-:W-:-:S04]  /*01a0*/  VIADD R8, R0, 0xffffffe ;  /* 0x0ffffffe00087836 */ /* 0x002fc80000000000 */
[----:B------:R0:W1:Y:S02]  /*01b0*/  F2I.FTZ.U32.TRUNC.NTZ R9, R8 ;  /* 0x0000000800097305 */ /* 0x000064000021f000 */
[----:B0-----:R-:W-:Y:S02]  /*01c0*/  IMAD.MOV.U32 R8, RZ, RZ, RZ ;  /* 0x000000ffff087224 */ /* 0x001fe400078e00ff */
[----:B-1----:R-:W-:-:S04]  /*01d0*/  IMAD.MOV R3, RZ, RZ, -R9 ;  /* 0x000000ffff037224 */ /* 0x002fc800078e0a09 */
[----:B------:R-:W-:-:S04]  /*01e0*/  IMAD R3, R3, R4, RZ ;  /* 0x0000000403037224 */ /* 0x000fc800078e02ff */
[----:B------:R-:W-:-:S04]  /*01f0*/  IMAD.HI.U32 R9, R9, R3, R8 ;  /* 0x0000000309097227 */ /* 0x000fc800078e0008 */
[----:B------:R-:W-:-:S04]  /*0200*/  IMAD.MOV.U32 R3, RZ, RZ, R10 ;  /* 0x000000ffff037224 */ /* 0x000fc800078e000a */
[----:B------:R-:W-:-:S04]  /*0210*/  IMAD.HI.U32 R0, R9, R3, RZ ;  /* 0x0000000309007227 */ /* 0x000fc800078e00ff */
[----:B------:R-:W-:-:S04]  /*0220*/  IMAD.MOV R8, RZ, RZ, -R0 ;  /* 0x000000ffff087224 */ /* 0x000fc800078e0a00 */
[----:B------:R-:W-:-:S05]  /*0230*/  IMAD R3, R4, R8, R3 ;  /* 0x0000000804037224 */ /* 0x000fca00078e0203 */
[----:B------:R-:W-:-:S13]  /*0240*/  ISETP.GT.U32.AND P2, PT, R4, R3, PT ;  /* 0x000000030400720c */ /* 0x000fda0003f44070 */
[----:B------:R-:W-:Y:S02]  /*0250*/  @!P2 IMAD.IADD R3, R3, 0x1, -R4 ;  /* 0x000000010303a824 */ /* 0x000fe400078e0a04 */
[----:B------:R-:W-:Y:S01]  /*0260*/  @!P2 VIADD R0, R0, 0x1 ;  /* 0x000000010000a836 */ /* 0x000fe20000000000 */
[----:B------:R-:W-:Y:S02]  /*0270*/  ISETP.NE.AND P2, PT, R7, RZ, PT ;  /* 0x000000ff0700720c */ /* 0x000fe40003f45270 */
[----:B------:R-:W-:-:S13]  /*0280*/  ISETP.GE.U32.AND P0, PT, R3, R4, PT ;  /* 0x000000040300720c */ /* 0x000fda0003f06070 */
[----:B------:R-:W-:-:S04]  /*0290*/  @P0 VIADD R0, R0, 0x1 ;  /* 0x0000000100000836 */ /* 0x000fc80000000000 */
[----:B------:R-:W-:Y:S01]  /*02a0*/  @!P1 IMAD.MOV R0, RZ, RZ, -R0 ;  /* 0x000000ffff009224 */ /* 0x000fe200078e0a00 */
[----:B------:R-:W-:-:S04]  /*02b0*/  @!P2 LOP3.LUT R0, RZ, R7, RZ, 0x33, !PT ;  /* 0x00000007ff00a212 */ /* 0x000fc800078e33ff */
[----:B------:R-:W-:-:S04]  /*02c0*/  ISETP.GE.AND P0, PT, R0, UR6, PT ;  /* 0x0000000600007c0c */ /* 0x000fc8000bf06270 */
[----:B------:R-:W-:-:S13]  /*02d0*/  ISETP.LT.OR P0, PT, R0, RZ, P0 ;  /* 0x000000ff0000720c */ /* 0x000fda0000701670 */
[----:B------:R-:W-:Y:S05]  /*02e0*/  @P0 EXIT ;  /* 0x000000000000094d */ /* 0x000fea0003800000 */
[----:B------:R-:W0:Y:S01]  /*02f0*/  LDC.64 R6, c[0x0][0x388] ;  /* 0x0000e200ff067b82 */ /* 0x000e220000000a00 */
[----:B------:R-:W1:Y:S07]  /*0300*/  LDCU.64 UR4, c[0x0][0x358] ;  /* 0x00006b00ff0477ac */ /* 0x000e6e0008000a00 */
[----:B------:R-:W2:Y:S01]  /*0310*/  LDC R3, c[0x0][0x394] ;  /* 0x0000e500ff037b82 */ /* 0x000ea20000000800 */
[----:B0-----:R-:W-:-:S06]  /*0320*/  IMAD.WIDE.U32 R6, R0, 0x4, R6 ;  /* 0x0000000400067825 */ /* 0x001fcc00078e0006 */
[----:B-1----:R0:W3:Y:S01]  /*0330*/  LDG.E R6, desc[UR4][R6.64] ;  /* 0x0000000406067981 */ /* 0x0020e2000c1e1900 */
[----:B--2---:R-:W-:-:S05]  /*0340*/  VIADD R3, R3, 0x1 ;  /* 0x0000000103037836 */ /* 0x004fca0000000000 */
[-C--:B------:R-:W-:Y:S02]  /*0350*/  IABS R11, R3.reuse ;  /* 0x00000003000b7213 */ /* 0x080fe40000000000 */
[----:B------:R-:W-:Y:S02]  /*0360*/  IABS R12, R3 ;  /* 0x00000003000c7213 */ /* 0x000fe40000000000 */
[----:B------:R-:W1:Y:S03]  /*0370*/  I2F.RP R4, R11 ;  /* 0x0000000b00047306 */ /* 0x000e660000209400 */
[----:B------:R-:W-:-:S05]  /*0380*/  IMAD.MOV R12, RZ, RZ, -R12 ;  /* 0x000000ffff0c7224 */ /* 0x000fca00078e0a0c */
[----:B-1----:R-:W1:Y:S02]  /*0390*/  MUFU.RCP R4, R4 ;  /* 0x0000000400047308 */ /* 0x002e640000001000 */
[----:B-1----:R-:W-:-:S06]  /*03a0*/  VIADD R8, R4, 0xffffffe ;  /* 0x0ffffffe04087836 */ /* 0x002fcc0000000000 */
[----:B------:R1:W2:Y:S02]  /*03b0*/  F2I.FTZ.U32.TRUNC.NTZ R9, R8 ;  /* 0x0000000800097305 */ /* 0x0002a4000021f000 */
[----:B-1----:R-:W-:Y:S02]  /*03c0*/  IMAD.MOV.U32 R8, RZ, RZ, RZ ;  /* 0x000000ffff087224 */ /* 0x002fe400078e00ff */
[----:B--2---:R-:W-:-:S04]  /*03d0*/  IMAD.MOV R10, RZ, RZ, -R9 ;  /* 0x000000ffff0a7224 */ /* 0x004fc800078e0a09 */
[----:B0-----:R-:W-:-:S04]  /*03e0*/  IMAD R7, R10, R11, RZ ;  /* 0x0000000b0a077224 */ /* 0x001fc800078e02ff */
[----:B------:R-:W-:-:S04]  /*03f0*/  IMAD.HI.U32 R9, R9, R7, R8 ;  /* 0x0000000709097227 */ /* 0x000fc800078e0008 */
[----:B------:R-:W-:Y:S02]  /*0400*/  IMAD.MOV.U32 R7, RZ, RZ, R12 ;  /* 0x000000ffff077224 */ /* 0x000fe400078e000c */
[----:B---3--:R-:W-:-:S05]  /*0410*/  IMAD R6, R6, 0x258, RZ ;  /* 0x0000025806067824 */ /* 0x008fca00078e02ff */
[----:B------:R-:W-:Y:S02]  /*0420*/  IABS R4, R6 ;  /* 0x0000000600047213 */ /* 0x000fe40000000000 */
[----:B------:R-:W-:-:S03]  /*0430*/  LOP3.LUT R6, R6, R3, RZ, 0x3c, !PT ;  /* 0x0000000306067212 */ /* 0x000fc600078e3cff */
[----:B------:R-:W-:Y:S01]  /*0440*/  IMAD.HI.U32 R9, R9, R4, RZ ;  /* 0x0000000409097227 */ /* 0x000fe200078e00ff */
[----:B------:R-:W-:-:S03]  /*0450*/  ISETP.GE.AND P1, PT, R6, RZ, PT ;  /* 0x000000ff0600720c */ /* 0x000fc60003f26270 */
[----:B------:R-:W-:-:S05]  /*0460*/  IMAD R4, R9, R7, R4 ;  /* 0x0000000709047224 */ /* 0x000fca00078e0204 */
[----:B------:R-:W-:-:S13]  /*0470*/  ISETP.GT.U32.AND P2, PT, R11, R4, PT ;  /* 0x000000040b00720c */ /* 0x000fda0003f44070 */
[----:B------:R-:W-:Y:S02]  /*0480*/  @!P2 IMAD.IADD R4, R4, 0x1, -R11 ;  /* 0x000000010404a824 */ /* 0x000fe400078e0a0b */
[----:B------:R-:W-:Y:S01]  /*0490*/  @!P2 VIADD R9, R9, 0x1 ;  /* 0x000000010909a836 */ /* 0x000fe20000000000 */
[----:B------:R-:W-:Y:S02]  /*04a0*/  ISETP.NE.AND P2, PT, R3, RZ, PT ;  /* 0x000000ff0300720c */ /* 0x000fe40003f45270 */
[----:B------:R-:W-:-:S13]  /*04b0*/  ISETP.GE.U32.AND P0, PT, R4, R11, PT ;  /* 0x0000000b0400720c */ /* 0x000fda0003f06070 */
[----:B------:R-:W-:Y:S01]  /*04c0*/  @P0 VIADD R9, R9, 0x1 ;  /* 0x0000000109090836 */ /* 0x000fe20000000000 */
[----:B------:R-:W-:-:S03]  /*04d0*/  ISETP.GT.U32.AND P0, PT, R2, 0x289, PT ;  /* 0x000002890200780c */ /* 0x000fc60003f04070 */
[----:B------:R-:W-:Y:S01]  /*04e0*/  @!P1 IMAD.MOV R9, RZ, RZ, -R9 ;  /* 0x000000ffff099224 */ /* 0x000fe200078e0a09 */
[----:B------:R-:W-:-:S04]  /*04f0*/  @!P2 LOP3.LUT R9, RZ, R3, RZ, 0x33, !PT ;  /* 0x00000003ff09a212 */ /* 0x000fc800078e33ff */
[----:B------:R-:W-:-:S04]  /*0500*/  IADD3 R9, PT, PT, -R9, 0x28a, RZ ;  /* 0x0000028a09097810 */ /* 0x000fc80007ffe1ff */
[----:B------:R-:W-:-:S13]  /*0510*/  ISETP.LT.OR P0, PT, R2, R9, P0 ;  /* 0x000000090200720c */ /* 0x000fda0000701670 */
[----:B------:R-:W-:Y:S05]  /*0520*/  @P0 EXIT ;  /* 0x000000000000094d */ /* 0x000fea0003800000 */
[----:B------:R-:W-:Y:S01]  /*0530*/  I2FP.F32.S32 R3, UR6 ;  /* 0x0000000600037c45 */ /* 0x000fe20008201400 */
[----:B------:R-:W-:Y:S01]  /*0540*/  BSSY.RECONVERGENT B0, `(.L_x_0) ;  /* 0x000000d000007945 */ /* 0x000fe20003800200 */
[----:B------:R-:W-:Y:S02]  /*0550*/  I2FP.F32.U32 R0, R0 ;  /* 0x0000000000007245 */ /* 0x000fe40000201000 */
[----:B------:R-:W0:Y:S08]  /*0560*/  MUFU.RCP R4, R3 ;  /* 0x0000000300047308 */ /* 0x000e300000001000 */
[----:B------:R-:W1:Y:S01]  /*0570*/  FCHK P0, R0, R3 ;  /* 0x0000000300007302 */ /* 0x000e620000000000 */
[----:B0-----:R-:W-:-:S04]  /*0580*/  FFMA R7, -R3, R4, 1 ;  /* 0x3f80000003077423 */ /* 0x001fc80000000104 */
[----:B------:R-:W-:-:S04]  /*0590*/  FFMA R7, R4, R7, R4 ;  /* 0x0000000704077223 */ /* 0x000fc80000000004 */
[----:B------:R-:W-:-:S04]  /*05a0*/  FFMA R4, R0, R7, RZ ;  /* 0x0000000700047223 */ /* 0x000fc800000000ff */
[----:B------:R-:W-:-:S04]  /*05b0*/  FFMA R6, -R3, R4, R0 ;  /* 0x0000000403067223 */ /* 0x000fc80000000100 */
[----:B------:R-:W-:Y:S01]  /*05c0*/  FFMA R4, R7, R6, R4 ;  /* 0x0000000607047223 */ /* 0x000fe20000000004 */
[----:B-1----:R-:W-:Y:S06]  /*05d0*/  @!P0 BRA `(.L_x_1) ;  /* 0x00000000000c8947 */ /* 0x002fec0003800000 */
[----:B------:R-:W-:-:S07]  /*05e0*/  MOV R4, 0x600 ;  /* 0x0000060000047802 */ /* 0x000fce0000000f00 */
[----:B------:R-:W-:Y:S05]  /*05f0*/  CALL.REL.NOINC `($__internal_0_$__cuda_sm3x_div_rn_noftz_f32_slowpath) ;  /* 0x0000000000487944 */ /* 0x000fea0003c00000 */
[----:B------:R-:W-:-:S07]  /*0600*/  MOV R4, R0 ;  /* 0x0000000000047202 */ /* 0x000fce0000000f00 */
.L_x_1:
[----:B------:R-:W-:Y:S05]  /*0610*/  BSYNC.RECONVERGENT B0 ;  /* 0x0000000000007941 */ /* 0x000fea0003800200 */
.L_x_0:
[----:B------:R-:W0:Y:S01]  /*0620*/  LDCU.64 UR6, c[0x0][0x380] ;  /* 0x00007000ff0677ac */ /* 0x000e220008000a00 */
[----:B------:R-:W-:Y:S02]  /*0630*/  IMAD.MOV.U32 R3, RZ, RZ, 0x43480000 ;  /* 0x43480000ff037424 */ /* 0x000fe400078e00ff */
[----:B------:R-:W-:Y:S02]  /*0640*/  IMAD R2, R2, 0x3e8, R5 ;  /* 0x000003e802027824 */ /* 0x000fe400078e0205 */
[C---:B------:R-:W-:Y:S01]  /*0650*/  FFMA R0, R4.reuse, -100, R3 ;  /* 0xc2c8000004007823 */ /* 0x040fe20000000003 */
[CC--:B------:R-:W-:Y:S01]  /*0660*/  FFMA R6, R4.reuse, -R3.reuse, 255 ;  /* 0x437f000004067423 */ /* 0x0c0fe20000000803 */
[----:B------:R-:W-:Y:S01]  /*0670*/  FFMA R4, R4, R3, 50 ;  /* 0x4248000004047423 */ /* 0x000fe20000000003 */
[----:B------:R-:W-:Y:S01]  /*0680*/  IMAD.SHL.U32 R3, R2, 0x4, RZ ;  /* 0x0000000402037824 */ /* 0x000fe200078e00ff */
[----:B------:R-:W1:Y:S08]  /*0690*/  F2I.U32.TRUNC.NTZ R7, R0 ;  /* 0x0000000000077305 */ /* 0x000e70000020f000 */
[----:B------:R-:W2:Y:S01]  /*06a0*/  F2I.U32.TRUNC.NTZ R9, R6 ;  /* 0x0000000600097305 */ /* 0x000ea2000020f000 */
[----:B0-----:R-:W-:-:S04]  /*06b0*/  IADD3 R2, P0, PT, R3, UR6, RZ ;  /* 0x0000000603027c10 */ /* 0x001fc8000ff1e0ff */
[----:B------:R-:W-:-:S03]  /*06c0*/  LEA.HI.X.SX32 R3, R3, UR7, 0x1, P0 ;  /* 0x0000000703037c11 */ /* 0x000fc600080f0eff */
[----:B------:R-:W0:Y:S02]  /*06d0*/  F2I.U32.TRUNC.NTZ R5, R4 ;  /* 0x0000000400057305 */ /* 0x000e24000020f000 */
[----:B-1----:R-:W-:Y:S04]  /*06e0*/  STG.E.U8 desc[UR4][R2.64+0x1], R7 ;  /* 0x0000010702007986 */ /* 0x002fe8000c101104 */
[----:B--2---:R-:W-:Y:S04]  /*06f0*/  STG.E.U8 desc[UR4][R2.64], R9 ;  /* 0x0000000902007986 */ /* 0x004fe8000c101104 */
[----:B0-----:R-:W-:Y:S01]  /*0700*/  STG.E.U8 desc[UR4][R2.64+0x2], R5 ;  /* 0x0000020502007986 */ /* 0x001fe2000c101104 */
[----:B------:R-:W-:Y:S05]  /*0710*/  EXIT ;  /* 0x000000000000794d */ /* 0x000fea0003800000 */
        .weak           $__internal_0_$__cuda_sm3x_div_rn_noftz_f32_slowpath
        .type           $__internal_0_$__cuda_sm3x_div_rn_noftz_f32_slowpath,@function
        .size           $__internal_0_$__cuda_sm3x_div_rn_noftz_f32_slowpath,(.L_x_126 - $__internal_0_$__cuda_sm3x_div_rn_noftz_f32_slowpath)
$__internal_0_$__cuda_sm3x_div_rn_noftz_f32_slowpath:
[--C-:B------:R-:W-:Y:S01]  /*0720*/  SHF.R.U32.HI R7, RZ, 0x17, R3.reuse ;  /* 0x00000017ff077819 */ /* 0x100fe20000011603 */
[----:B------:R-:W-:Y:S01]  /*0730*/  BSSY.RECONVERGENT B1, `(.L_x_2) ;  /* 0x0000064000017945 */ /* 0x000fe20003800200 */
[--C-:B------:R-:W-:Y:S01]  /*0740*/  SHF.R.U32.HI R6, RZ, 0x17, R0.reuse ;  /* 0x00000017ff067819 */ /* 0x100fe20000011600 */
[----:B------:R-:W-:Y:S01]  /*0750*/  IMAD.MOV.U32 R9, RZ, RZ, R3 ;  /* 0x000000ffff097224 */ /* 0x000fe200078e0003 */
[----:B------:R-:W-:Y:S02]  /*0760*/  LOP3.LUT R7, R7, 0xff, RZ, 0xc0, !PT ;  /* 0x000000ff07077812 */ /* 0x000fe400078ec0ff */
[----:B------:R-:W-:Y:S01]  /*0770*/  LOP3.LUT R12, R6, 0xff, RZ, 0xc0, !PT ;  /* 0x000000ff060c7812 */ /* 0x000fe200078ec0ff */
[----:B------:R-:W-:Y:S02]  /*0780*/  IMAD.MOV.U32 R6, RZ, RZ, R0 ;  /* 0x000000ffff067224 */ /* 0x000fe400078e0000 */
[----:B------:R-:W-:Y:S02]  /*0790*/  VIADD R10, R7, 0xffffffff ;  /* 0xffffffff070a7836 */ /* 0x000fe40000000000 */
[----:B------:R-:W-:-:S03]  /*07a0*/  VIADD R11, R12, 0xffffffff ;  /* 0xffffffff0c0b7836 */ /* 0x000fc60000000000 */
[----:B------:R-:W-:-:S04]  /*07b0*/  ISETP.GT.U32.AND P0, PT, R10, 0xfd, PT ;  /* 0x000000fd0a00780c */ /* 0x000fc80003f04070 */
[----:B------:R-:W-:-:S13]  /*07c0*/  ISETP.GT.U32.OR P0, PT, R11, 0xfd, P0 ;  /* 0x000000fd0b00780c */ /* 0x000fda0000704470 */
[----:B------:R-:W-:Y:S01]  /*07d0*/  @!P0 IMAD.MOV.U32 R8, RZ, RZ, RZ ;  /* 0x000000ffff088224 */ /* 0x000fe200078e00ff */
[----:B------:R-:W-:Y:S06]  /*07e0*/  @!P0 BRA `(.L_x_3) ;  /* 0x00000000005c8947 */ /* 0x000fec0003800000 */
[----:B------:R-:W-:Y:S02]  /*07f0*/  FSETP.GTU.FTZ.AND P0, PT, |R0|, +INF , PT ;  /* 0x7f8000000000780b */ /* 0x000fe40003f1c200 */
[----:B------:R-:W-:-:S04]  /*0800*/  FSETP.GTU.FTZ.AND P1, PT, |R3|, +INF , PT ;  /* 0x7f8000000300780b */ /* 0x000fc80003f3c200 */
[----:B------:R-:W-:-:S13]  /*0810*/  PLOP3.LUT P0, PT, P0, P1, PT, 0xf8, 0x8f ;  /* 0x00000000008f781c */ /* 0x000fda0000703f70 */
[----:B------:R-:W-:Y:S05]  /*0820*/  @P0 BRA `(.L_x_4) ;  /* 0x00000004004c0947 */ /* 0x000fea0003800000 */
[----:B------:R-:W-:-:S13]  /*0830*/  LOP3.LUT P0, RZ, R9, 0x7fffffff, R6, 0xc8, !PT ;  /* 0x7fffffff09ff7812 */ /* 0x000fda000780c806 */
[----:B------:R-:W-:Y:S05]  /*0840*/  @!P0 BRA `(.L_x_5) ;  /* 0x00000004003c8947 */ /* 0x000fea0003800000 */
[C---:B------:R-:W-:Y:S02]  /*0850*/  FSETP.NEU.FTZ.AND P2, PT, |R0|.reuse, +INF , PT ;  /* 0x7f8000000000780b */ /* 0x040fe40003f5d200 */
[----:B------:R-:W-:Y:S02]  /*0860*/  FSETP.NEU.FTZ.AND P1, PT, |R3|, +INF , PT ;  /* 0x7f8000000300780b */ /* 0x000fe40003f3d200 */
[----:B------:R-:W-:-:S11]  /*0870*/  FSETP.NEU.FTZ.AND P0, PT, |R0|, +INF , PT ;  /* 0x7f8000000000780b */ /* 0x000fd60003f1d200 */
[----:B------:R-:W-:Y:S05]  /*0880*/  @!P1 BRA !P2, `(.L_x_5) ;  /* 0x00000004002c9947 */ /* 0x000fea0005000000 */
[----:B------:R-:W-:-:S04]  /*0890*/  LOP3.LUT P2, RZ, R6, 0x7fffffff, RZ, 0xc0, !PT ;  /* 0x7fffffff06ff7812 */ /* 0x000fc8000784c0ff */
[----:B------:R-:W-:-:S13]  /*08a0*/  PLOP3.LUT P1, PT, P1, P2, PT, 0x2f, 0xf2 ;  /* 0x0000000000f2781c */ /* 0x000fda0000f24577 */
[----:B------:R-:W-:Y:S05]  /*08b0*/  @P1 BRA `(.L_x_6) ;  /* 0x0000000400181947 */ /* 0x000fea0003800000 */
[----:B------:R-:W-:-:S04]  /*08c0*/  LOP3.LUT P1, RZ, R9, 0x7fffffff, RZ, 0xc0, !PT ;  /* 0x7fffffff09ff7812 */ /* 0x000fc8000782c0ff */
[----:B------:R-:W-:-:S13]  /*08d0*/  PLOP3.LUT P0, PT, P0, P1, PT, 0x2f, 0xf2 ;  /* 0x0000000000f2781c */ /* 0x000fda0000702577 */
[----:B------:R-:W-:Y:S05]  /*08e0*/  @P0 BRA `(.L_x_7) ;  /* 0x0000000400000947 */ /* 0x000fea0003800000 */
[----:B------:R-:W-:Y:S02]  /*08f0*/  ISETP.GE.AND P0, PT, R11, RZ, PT ;  /* 0x000000ff0b00720c */ /* 0x000fe40003f06270 */
[----:B------:R-:W-:-:S11]  /*0900*/  ISETP.GE.AND P1, PT, R10, RZ, PT ;  /* 0x000000ff0a00720c */ /* 0x000fd60003f26270 */
[----:B------:R-:W-:Y:S02]  /*0910*/  @P0 IMAD.MOV.U32 R8, RZ, RZ, RZ ;  /* 0x000000ffff080224 */ /* 0x000fe400078e00ff */
[----:B------:R-:W-:Y:S01]  /*0920*/  @!P0 FFMA R6, R0, 1.84467440737095516160e+19, RZ ;  /* 0x5f80000000068823 */ /* 0x000fe200000000ff */
[----:B------:R-:W-:Y:S02]  /*0930*/  @!P0 IMAD.MOV.U32 R8, RZ, RZ, -0x40 ;  /* 0xffffffc0ff088424 */ /* 0x000fe400078e00ff */
[----:B------:R-:W-:Y:S02]  /*0940*/  @!P1 FFMA R9, R3, 1.84467440737095516160e+19, RZ ;  /* 0x5f80000003099823 */ /* 0x000fe400000000ff */
[----:B------:R-:W-:-:S07]  /*0950*/  @!P1 VIADD R8, R8, 0x40 ;  /* 0x0000004008089836 */ /* 0x000fce0000000000 */
.L_x_3:
[----:B------:R-:W-:Y:S01]  /*0960*/  LEA R0, R7, 0xc0800000, 0x17 ;  /* 0xc080000007007811 */ /* 0x000fe200078eb8ff */
[----:B------:R-:W-:Y:S01]  /*0970*/  BSSY.RECONVERGENT B2, `(.L_x_8) ;  /* 0x0000036000027945 */ /* 0x000fe20003800200 */
[----:B------:R-:W-:-:S03]  /*0980*/  IADD3 R3, PT, PT, R12, -0x7f, RZ ;  /* 0xffffff810c037810 */ /* 0x000fc60007ffe0ff */
[----:B------:R-:W-:Y:S01]  /*0990*/  IMAD.IADD R9, R9, 0x1, -R0 ;  /* 0x0000000109097824 */ /* 0x000fe200078e0a00 */
[C---:B------:R-:W-:Y:S01]  /*09a0*/  IADD3 R7, PT, PT, R3.reuse, 0x7f, -R7 ;  /* 0x0000007f03077810 */ /* 0x040fe20007ffe807 */
[----:B------:R-:W-:Y:S02]  /*09b0*/  IMAD R0, R3, -0x800000, R6 ;  /* 0xff80000003007824 */ /* 0x000fe400078e0206 */
[----:B------:R-:W0:Y:S01]  /*09c0*/  MUFU.RCP R10, R9 ;  /* 0x00000009000a7308 */ /* 0x000e220000001000 */
[----:B------:R-:W-:Y:S01]  /*09d0*/  FADD.FTZ R11, -R9, -RZ ;  /* 0x800000ff090b7221 */ /* 0x000fe20000010100 */
[----:B------:R-:W-:-:S03]  /*09e0*/  IMAD.IADD R7, R7, 0x1, R8 ;  /* 0x0000000107077824 */ /* 0x000fc600078e0208 */
[----:B0-----:R-:W-:-:S04]  /*09f0*/  FFMA R13, R10, R11, 1 ;  /* 0x3f8000000a0d7423 */ /* 0x001fc8000000000b */
[----:B------:R-:W-:-:S04]  /*0a00*/  FFMA R15, R10, R13, R10 ;  /* 0x0000000d0a0f7223 */ /* 0x000fc8000000000a */
[----:B------:R-:W-:-:S04]  /*0a10*/  FFMA R6, R0, R15, RZ ;  /* 0x0000000f00067223 */ /* 0x000fc800000000ff */
[----:B------:R-:W-:-:S04]  /*0a20*/  FFMA R13, R11, R6, R0 ;  /* 0x000000060b0d7223 */ /* 0x000fc80000000000 */
[----:B------:R-:W-:-:S04]  /*0a30*/  FFMA R6, R15, R13, R6 ;  /* 0x0000000d0f067223 */ /* 0x000fc80000000006 */
[----:B------:R-:W-:-:S04]  /*0a40*/  FFMA R11, R11, R6, R0 ;  /* 0x000000060b0b7223 */ /* 0x000fc80000000000 */
[----:B------:R-:W-:-:S05]  /*0a50*/  FFMA R0, R15, R11, R6 ;  /* 0x0000000b0f007223 */ /* 0x000fca0000000006 */
[----:B------:R-:W-:-:S04]  /*0a60*/  SHF.R.U32.HI R3, RZ, 0x17, R0 ;  /* 0x00000017ff037819 */ /* 0x000fc80000011600 */
[----:B------:R-:W-:-:S05]  /*0a70*/  LOP3.LUT R3, R3, 0xff, RZ, 0xc0, !PT ;  /* 0x000000ff03037812 */ /* 0x000fca00078ec0ff */
[----:B------:R-:W-:-:S04]  /*0a80*/  IMAD.IADD R9, R3, 0x1, R7 ;  /* 0x0000000103097824 */ /* 0x000fc800078e0207 */
[----:B------:R-:W-:-:S05]  /*0a90*/  VIADD R3, R9, 0xffffffff ;  /* 0xffffffff09037836 */ /* 0x000fca0000000000 */
[----:B------:R-:W-:-:S13]  /*0aa0*/  ISETP.GE.U32.AND P0, PT, R3, 0xfe, PT ;  /* 0x000000fe0300780c */ /* 0x000fda0003f06070 */
[----:B------:R-:W-:Y:S05]  /*0ab0*/  @!P0 BRA `(.L_x_9) ;  /* 0x0000000000808947 */ /* 0x000fea0003800000 */
[----:B------:R-:W-:-:S13]  /*0ac0*/  ISETP.GT.AND P0, PT, R9, 0xfe, PT ;  /* 0x000000fe0900780c */ /* 0x000fda0003f04270 */
[----:B------:R-:W-:Y:S05]  /*0ad0*/  @P0 BRA `(.L_x_10) ;  /* 0x00000000006c0947 */ /* 0x000fea0003800000 */
[----:B------:R-:W-:-:S13]  /*0ae0*/  ISETP.GE.AND P0, PT, R9, 0x1, PT ;  /* 0x000000010900780c */ /* 0x000fda0003f06270 */
[----:B------:R-:W-:Y:S05]  /*0af0*/  @P0 BRA `(.L_x_11) ;  /* 0x0000000000740947 */ /* 0x000fea0003800000 */
[----:B------:R-:W-:Y:S02]  /*0b00*/  ISETP.GE.AND P0, PT, R9, -0x18, PT ;  /* 0xffffffe80900780c */ /* 0x000fe40003f06270 */
[----:B------:R-:W-:-:S11]  /*0b10*/  LOP3.LUT R0, R0, 0x80000000, RZ, 0xc0, !PT ;  /* 0x8000000000007812 */ /* 0x000fd600078ec0ff */
[----:B------:R-:W-:Y:S05]  /*0b20*/  @!P0 BRA `(.L_x_11) ;  /* 0x0000000000688947 */ /* 0x000fea0003800000 */
[-CC-:B------:R-:W-:Y:S01]  /*0b30*/  FFMA.RZ R3, R15, R11.reuse, R6.reuse ;  /* 0x0000000b0f037223 */ /* 0x180fe2000000c006 */
[C---:B------:R-:W-:Y:S01]  /*0b40*/  VIADD R8, R9.reuse, 0x20 ;  /* 0x0000002009087836 */ /* 0x040fe20000000000 */
[C---:B------:R-:W-:Y:S02]  /*0b50*/  ISETP.NE.AND P2, PT, R9.reuse, RZ, PT ;  /* 0x000000ff0900720c */ /* 0x040fe40003f45270 */
[----:B------:R-:W-:Y:S01]  /*0b60*/  ISETP.NE.AND P1, PT, R9, RZ, PT ;  /* 0x000000ff0900720c */ /* 0x000fe20003f25270 */
[----:B------:R-:W-:Y:S01]  /*0b70*/  IMAD.MOV R9, RZ, RZ, -R9 ;  /* 0x000000ffff097224 */ /* 0x000fe200078e0a09 */
[----:B------:R-:W-:Y:S01]  /*0b80*/  LOP3.LUT R7, R3, 0x7fffff, RZ, 0xc0, !PT ;  /* 0x007fffff03077812 */ /* 0x000fe200078ec0ff */
[CCC-:B------:R-:W-:Y:S01]  /*0b90*/  FFMA.RP R3, R15.reuse, R11.reuse, R6.reuse ;  /* 0x0000000b0f037223 */ /* 0x1c0fe20000008006 */
[----:B------:R-:W-:Y:S02]  /*0ba0*/  FFMA.RM R6, R15, R11, R6 ;  /* 0x0000000b0f067223 */ /* 0x000fe40000004006 */
[----:B------:R-:W-:-:S03]  /*0bb0*/  LOP3.LUT R7, R7, 0x800000, RZ, 0xfc, !PT ;  /* 0x0080000007077812 */ /* 0x000fc600078efcff */
[----:B------:R-:W-:Y:S02]  /*0bc0*/  FSETP.NEU.FTZ.AND P0, PT, R3, R6, PT ;  /* 0x000000060300720b */ /* 0x000fe40003f1d000 */
[----:B------:R-:W-:Y:S02]  /*0bd0*/  SHF.L.U32 R8, R7, R8, RZ ;  /* 0x0000000807087219 */ /* 0x000fe400000006ff */
[----:B------:R-:W-:Y:S02]  /*0be0*/  SEL R6, R9, RZ, P2 ;  /* 0x000000ff09067207 */ /* 0x000fe40001000000 */
[----:B------:R-:W-:Y:S02]  /*0bf0*/  ISETP.NE.AND P1, PT, R8, RZ, P1 ;  /* 0x000000ff0800720c */ /* 0x000fe40000f25270 */
[----:B------:R-:W-:Y:S02]  /*0c00*/  SHF.R.U32.HI R6, RZ, R6, R7 ;  /* 0x00000006ff067219 */ /* 0x000fe40000011607 */
[----:B------:R-:W-:-:S02]  /*0c10*/  PLOP3.LUT P0, PT, P0, P1, PT, 0xf8, 0x8f ;  /* 0x00000000008f781c */ /* 0x000fc40000703f70 */
[----:B------:R-:W-:Y:S02]  /*0c20*/  SHF.R.U32.HI R8, RZ, 0x1, R6 ;  /* 0x00000001ff087819 */ /* 0x000fe40000011606 */
[----:B------:R-:W-:-:S04]  /*0c30*/  SEL R3, RZ, 0x1, !P0 ;  /* 0x00000001ff037807 */ /* 0x000fc80004000000 */
[----:B------:R-:W-:-:S04]  /*0c40*/  LOP3.LUT R3, R3, 0x1, R8, 0xf8, !PT ;  /* 0x0000000103037812 */ /* 0x000fc800078ef808 */
[----:B------:R-:W-:-:S05]  /*0c50*/  LOP3.LUT R3, R3, R6, RZ, 0xc0, !PT ;  /* 0x0000000603037212 */ /* 0x000fca00078ec0ff */
[----:B------:R-:W-:-:S05]  /*0c60*/  IMAD.IADD R3, R8, 0x1, R3 ;  /* 0x0000000108037824 */ /* 0x000fca00078e0203 */
[----:B------:R-:W-:Y:S01]  /*0c70*/  LOP3.LUT R0, R3, R0, RZ, 0xfc, !PT ;  /* 0x0000000003007212 */ /* 0x000fe200078efcff */
[----:B------:R-:W-:Y:S06]  /*0c80*/  BRA `(.L_x_11) ;  /* 0x0000000000107947 */ /* 0x000fec0003800000 */
.L_x_10:
[----:B------:R-:W-:-:S04]  /*0c90*/  LOP3.LUT R0, R0, 0x80000000, RZ, 0xc0, !PT ;  /* 0x8000000000007812 */ /* 0x000fc800078ec0ff */
[----:B------:R-:W-:Y:S01]  /*0ca0*/  LOP3.LUT R0, R0, 0x7f800000, RZ, 0xfc, !PT ;  /* 0x7f80000000007812 */ /* 0x000fe200078efcff */
[----:B------:R-:W-:Y:S06]  /*0cb0*/  BRA `(.L_x_11) ;  /* 0x0000000000047947 */ /* 0x000fec0003800000 */
.L_x_9:
[----:B------:R-:W-:-:S07]  /*0cc0*/  IMAD R0, R7, 0x800000, R0 ;  /* 0x0080000007007824 */ /* 0x000fce00078e0200 */
.L_x_11:
[----:B------:R-:W-:Y:S05]  /*0cd0*/  BSYNC.RECONVERGENT B2 ;  /* 0x0000000000027941 */ /* 0x000fea0003800200 */
.L_x_8:
[----:B------:R-:W-:Y:S05]  /*0ce0*/  BRA `(.L_x_12) ;  /* 0x0000000000207947 */ /* 0x000fea0003800000 */
.L_x_7:
[----:B------:R-:W-:-:S04]  /*0cf0*/  LOP3.LUT R0, R9, 0x80000000, R6, 0x48, !PT ;  /* 0x8000000009007812 */ /* 0x000fc800078e4806 */
[----:B------:R-:W-:Y:S01]  /*0d00*/  LOP3.LUT R0, R0, 0x7f800000, RZ, 0xfc, !PT ;  /* 0x7f80000000007812 */ /* 0x000fe200078efcff */
[----:B------:R-:W-:Y:S06]  /*0d10*/  BRA `(.L_x_12) ;  /* 0x0000000000147947 */ /* 0x000fec0003800000 */
.L_x_6:
[----:B------:R-:W-:Y:S01]  /*0d20*/  LOP3.LUT R0, R9, 0x80000000, R6, 0x48, !PT ;  /* 0x8000000009007812 */ /* 0x000fe200078e4806 */
[----:B------:R-:W-:Y:S06]  /*0d30*/  BRA `(.L_x_12) ;  /* 0x00000000000c7947 */ /* 0x000fec0003800000 */
.L_x_5:
[----:B------:R-:W0:Y:S01]  /*0d40*/  MUFU.RSQ R0, -QNAN ;  /* 0xffc0000000007908 */ /* 0x000e220000001400 */
[----:B------:R-:W-:Y:S05]  /*0d50*/  BRA `(.L_x_12) ;  /* 0x0000000000047947 */ /* 0x000fea0003800000 */
.L_x_4:
[----:B------:R-:W-:-:S07]  /*0d60*/  FADD.FTZ R0, R0, R3 ;  /* 0x0000000300007221 */ /* 0x000fce0000010000 */
.L_x_12:
[----:B------:R-:W-:Y:S05]  /*0d70*/  BSYNC.RECONVERGENT B1 ;  /* 0x0000000000017941 */ /* 0x000fea0003800200 */
.L_x_2:
[----:B------:R-:W-:Y:S02]  /*0d80*/  IMAD.MOV.U32 R6, RZ, RZ, R4 ;  /* 0x000000ffff067224 */ /* 0x000fe400078e0004 */
[----:B------:R-:W-:-:S04]  /*0d90*/  IMAD.MOV.U32 R7, RZ, RZ, 0x0 ;  /* 0x00000000ff077424 */ /* 0x000fc800078e00ff */
[----:B0-----:R-:W-:Y:S05]  /*0da0*/  RET.REL.NODEC R6 `(_Z27drawScanVisualizationKernelPhPKiiiii) ;  /* 0xfffffff006947950 */ /* 0x001fea0003c3ffff */
.L_x_13:
[----:B------:R-:W-:-:S00]  /*0db0*/  BRA `(.L_x_13) ;  /* 0xfffffffc00fc7947 */ /* 0x000fc0000383ffff */
[----:B------:R-:W-:-:S00]  /*0dc0*/  NOP ;  /* 0x0000000000007918 */ /* 0x000fc00000000000 */
        /* <DEDUP_REMOVED lines=11> */
.L_x_126:


//--------------------- .text._Z16drawPrimesKernelPhPKiiiiii --------------------------
	.section	.text._Z16drawPrimesKernelPhPKiiiiii,"ax",@progbits
	.align	128
        .global         _Z16drawPrimesKernelPhPKiiiiii
        .type           _Z16drawPrimesKernelPhPKiiiiii,@function
        .size           _Z16drawPrimesKernelPhPKiiiiii,(.L_x_127 - _Z16drawPrimesKernelPhPKiiiiii)
        .other          _Z16drawPrimesKernelPhPKiiiiii,@"STO_CUDA_ENTRY STV_DEFAULT"
_Z16drawPrimesKernelPhPKiiiiii:
.text._Z16drawPrimesKernelPhPKiiiiii:
[----:B------:R-:W-:Y:S01]  /*0000*/  LDC R1, c[0x0][0x37c] ;  /* 0x0000df00ff017b82 */ /* 0x000fe20000000800 */
[----:B------:R-:W0:Y:S07]  /*0010*/  S2R R0, SR_TID.X ;  /* 0x0000000000007919 */ /* 0x000e2e0000002100 */
[----:B------:R-:W0:Y:S01]  /*0020*/  S2UR UR4, SR_CTAID.X ;  /* 0x00000000000479c3 */ /* 0x000e220000002500 */
[----:B------:R-:W1:Y:S07]  /*0030*/  LDCU UR5, c[0x0][0x390] ;  /* 0x00007200ff0577ac */ /* 0x000e6e0008000800 */
[----:B------:R-:W0:Y:S02]  /*0040*/  LDC R5, c[0x0][0x360] ;  /* 0x0000d800ff057b82 */ /* 0x000e240000000800 */
[----:B0-----:R-:W-:-:S05]  /*0050*/  IMAD R5, R5, UR4, R0 ;  /* 0x0000000405057c24 */ /* 0x001fca000f8e0200 */
[----:B-1----:R-:W-:-:S13]  /*0060*/  ISETP.GE.AND P0, PT, R5, UR5, PT ;  /* 0x0000000505007c0c */ /* 0x002fda000bf06270 */
[----:B------:R-:W-:Y:S05]  /*0070*/  @P0 EXIT ;  /* 0x000000000000094d */ /* 0x000fea0003800000 */
[----:B------:R-:W0:Y:S01]  /*0080*/  LDC.64 R2, c[0x0][0x388] ;  /* 0x0000e200ff027b82 */ /* 0x000e220000000a00 */
[----:B------:R-:W1:Y:S01]  /*0090*/  LDCU.64 UR4, c[0x0][0x358] ;  /* 0x00006b00ff0477ac */ /* 0x000e620008000a00 */
[----:B------:R-:W2:Y:S01]  /*00a0*/  LDCU UR6, c[0x0][0x394] ;  /* 0x00007280ff0677ac */ /* 0x000ea20008000800 */
[----:B0-----:R-:W-:-:S05]  /*00b0*/  IMAD.WIDE R2, R5, 0x4, R2 ;  /* 0x0000000405027825 */ /* 0x001fca00078e0202 */
[----:B-1----:R-:W2:Y:S02]  /*00c0*/  LDG.E R0, desc[UR4][R2.64] ;  /* 0x0000000402007981 */ /* 0x002ea4000c1e1900 */
[----:B--2---:R-:W-:-:S04]  /*00d0*/  ISETP.GE.AND P0, PT, R0, UR6, PT ;  /* 0x0000000600007c0c */ /* 0x004fc8000bf06270 */
[----:B------:R-:W-:-:S13]  /*00e0*/  ISETP.LT.OR P0, PT, R0, 0x2, P0 ;  /* 0x000000020000780c */ /* 0x000fda0000701670 */
[----:B------:R-:W-:Y:S05]  /*00f0*/  @P0 EXIT ;  /* 0x000000000000094d */ /* 0x000fea0003800000 */
[----:B------:R-:W0:Y:S01]  /*0100*/  LDC.64 R2, c[0x0][0x398] ;  /* 0x0000e600ff027b82 */ /* 0x000e220000000a00 */
[C---:B------:R-:W-:Y:S01]  /*0110*/  VIADD R4, R0.reuse, 0xfffffffe ;  /* 0xfffffffe00047836 */ /* 0x040fe20000000000 */
[----:B------:R-:W-:Y:S01]  /*0120*/  BSSY.RECONVERGENT B0, `(.L_x_14) ;  /* 0x0000043000007945 */ /* 0x000fe20003800200 */
[----:B------:R-:W-:Y:S02]  /*0130*/  VIADD R10, R0, 0xffffffff ;  /* 0xffffffff000a7836 */ /* 0x000fe40000000000 */
[----:B------:R-:W-:Y:S02]  /*0140*/  HFMA2 R16, -RZ, RZ, 0, 0 ;  /* 0x00000000ff107431 */ /* 0x000fe400000001ff */
[----:B------:R-:W-:Y:S01]  /*0150*/  IMAD.MOV.U32 R5, RZ, RZ, 0x1 ;  /* 0x00000001ff057424 */ /* 0x000fe200078e00ff */
[----:B------:R-:W-:Y:S01]  /*0160*/  ISETP.GE.U32.AND P1, PT, R4, 0x3, PT ;  /* 0x000000030400780c */ /* 0x000fe20003f26070 */
[----:B------:R-:W-:Y:S01]  /*0170*/  IMAD.MOV.U32 R4, RZ, RZ, -0x1 ;  /* 0xffffffffff047424 */ /* 0x000fe200078e00ff */
[----:B------:R-:W-:Y:S01]  /*0180*/  LOP3.LUT R6, R10, 0x3, RZ, 0xc0, !PT ;  /* 0x000000030a067812 */ /* 0x000fe200078ec0ff */
[----:B------:R-:W-:Y:S01]  /*0190*/  IMAD.MOV.U32 R12, RZ, RZ, RZ ;  /* 0x000000ffff0c7224 */ /* 0x000fe200078e00ff */
[----:B------:R-:W-:Y:S01]  /*01a0*/  CS2R R8, SRZ ;  /* 0x0000000000087805 */ /* 0x000fe2000001ff00 */
[----:B------:R-:W-:Y:S01]  /*01b0*/  IMAD.MOV.U32 R7, RZ, RZ, RZ ;  /* 0x000000ffff077224 */ /* 0x000fe200078e00ff */
[----:B------:R-:W-:-:S07]  /*01c0*/  ISETP.NE.AND P0, PT, R6, RZ, PT ;  /* 0x000000ff0600720c */ /* 0x000fce0003f05270 */
[----:B------:R-:W-:Y:S06]  /*01d0*/  @!P1 BRA `(.L_x_15) ;  /* 0x0000000000dc9947 */ /* 0x000fec0003800000 */
[----:B------:R-:W-:Y:S01]  /*01e0*/  LOP3.LUT R10, R10, 0xfffffffc, RZ, 0xc0, !PT ;  /* 0xfffffffc0a0a7812 */ /* 0x000fe200078ec0ff */
[----:B------:R-:W-:Y:S01]  /*01f0*/  IMAD.MOV.U32 R4, RZ, RZ, -0x1 ;  /* 0xffffffffff047424 */ /* 0x000fe200078e00ff */
[----:B------:R-:W-:Y:S01]  /*0200*/  MOV R16, RZ ;  /* 0x000000ff00107202 */ /* 0x000fe20000000f00 */
[----:B------:R-:W-:Y:S02]  /*0210*/  IMAD.MOV.U32 R5, RZ, RZ, 0x1 ;  /* 0x00000001ff057424 */ /* 0x000fe400078e00ff */
[----:B------:R-:W-:-:S07]  /*0220*/  IMAD.MOV R10, RZ, RZ, -R10 ;  /* 0x000000ffff0a7224 */ /* 0x000fce00078e0a0a */
.L_x_16:
[----:B------:R-:W-:Y:S01]  /*0230*/  VIADD R12, R12, 0x1 ;  /* 0x000000010c0c7836 */ /* 0x000fe20000000000 */
[----:B------:R-:W-:Y:S01]  /*0240*/  IADD3 R10, PT, PT, R10, 0x4, RZ ;  /* 0x000000040a0a7810 */ /* 0x000fe20007ffe0ff */
[----:B------:R-:W-:-:S03]  /*0250*/  IMAD.MOV.U32 R13, RZ, RZ, R4 ;  /* 0x000000ffff0d7224 */ /* 0x000fc600078e0004 */
[----:B------:R-:W-:-:S13]  /*0260*/  ISETP.NE.AND P2, PT, R12, R5, PT ;  /* 0x000000050c00720c */ /* 0x000fda0003f45270 */
[C---:B------:R-:W-:Y:S01]  /*0270*/  @!P2 LOP3.LUT R14, R16.reuse, 0x1, RZ, 0xc0, !PT ;  /* 0x00000001100ea812 */ /* 0x040fe200078ec0ff */
[----:B------:R-:W-:Y:S02]  /*0280*/  @!P2 IMAD.MOV.U32 R12, RZ, RZ, RZ ;  /* 0x000000ffff0ca224 */ /* 0x000fe400078e00ff */
[----:B------:R-:W-:Y:S02]  /*0290*/  @!P2 VIADD R11, R16, 0x1 ;  /* 0x00000001100ba836 */ /* 0x000fe40000000000 */
[----:B------:R-:W-:Y:S01]  /*02a0*/  @!P2 IMAD.IADD R5, R5, 0x1, R14 ;  /* 0x000000010505a824 */ /* 0x000fe200078e020e */
[----:B------:R-:W-:Y:S01]  /*02b0*/  IADD3 R12, PT, PT, R12, 0x1, RZ ;  /* 0x000000010c0c7810 */ /* 0x000fe20007ffe0ff */
[----:B------:R-:W-:Y:S02]  /*02c0*/  @!P2 IMAD.MOV.U32 R16, RZ, RZ, R11 ;  /* 0x000000ffff10a224 */ /* 0x000fe400078e000b */
[----:B------:R-:W-:Y:S01]  /*02d0*/  @!P2 IMAD.MOV.U32 R13, RZ, RZ, R8 ;  /* 0x000000ffff0da224 */ /* 0x000fe200078e0008 */
[----:B------:R-:W-:-:S04]  /*02e0*/  ISETP.NE.AND P3, PT, R12, R5, PT ;  /* 0x000000050c00720c */ /* 0x000fc80003f65270 */
[----:B------:R-:W-:Y:S02]  /*02f0*/  MOV R15, R13 ;  /* 0x0000000d000f7202 */ /* 0x000fe40000000f00 */
[----:B------:R-:W-:-:S07]  /*0300*/  IADD3 R9, PT, PT, R13, R4, R9 ;  /* 0x000000040d097210 */ /* 0x000fce0007ffe009 */
[C---:B------:R-:W-:Y:S01]  /*0310*/  @!P3 LOP3.LUT R14, R16.reuse, 0x1, RZ, 0xc0, !PT ;  /* 0x00000001100eb812 */ /* 0x040fe200078ec0ff */
[----:B------:R-:W-:Y:S02]  /*0320*/  @!P3 IMAD.MOV.U32 R12, RZ, RZ, RZ ;  /* 0x000000ffff0cb224 */ /* 0x000fe400078e00ff */
[----:B------:R-:W-:Y:S02]  /*0330*/  @!P3 VIADD R11, R16, 0x1 ;  /* 0x00000001100bb836 */ /* 0x000fe40000000000 */
[----:B------:R-:W-:Y:S01]  /*0340*/  @!P3 IMAD.IADD R5, R5, 0x1, R14 ;  /* 0x000000010505b824 */ /* 0x000fe200078e020e */
[----:B------:R-:W-:Y:S01]  /*0350*/  IADD3 R12, PT, PT, R12, 0x1, RZ ;  /* 0x000000010c0c7810 */ /* 0x000fe20007ffe0ff */
[----:B------:R-:W-:Y:S02]  /*0360*/  @!P3 IMAD.MOV.U32 R16, RZ, RZ, R11 ;  /* 0x000000ffff10b224 */ /* 0x000fe400078e000b */
[----:B------:R-:W-:Y:S01]  /*0370*/  IMAD.MOV.U32 R11, RZ, RZ, R8 ;  /* 0x000000ffff0b7224 */ /* 0x000fe200078e0008 */
[----:B------:R-:W-:-:S02]  /*0380*/  ISETP.NE.AND P1, PT, R12, R5, PT ;  /* 0x000000050c00720c */ /* 0x000fc40003f25270 */
[----:B------:R-:W-:-:S04]  /*0390*/  @!P2 IADD3 R11, PT, PT, -R4, RZ, RZ ;  /* 0x000000ff040ba210 */ /* 0x000fc80007ffe1ff */
[----:B------:R-:W-:Y:S01]  /*03a0*/  IADD3 R7, PT, PT, R11, R8, R7 ;  /* 0x000000080b077210 */ /* 0x000fe20007ffe007 */
[----:B------:R-:W-:-:S05]  /*03b0*/  @!P3 IMAD.MOV.U32 R15, RZ, RZ, R11 ;  /* 0x000000ffff0fb224 */ /* 0x000fca00078e000b */
[----:B------:R-:W-:Y:S01]  /*03c0*/  MOV R4, R15 ;  /* 0x0000000f00047202 */ /* 0x000fe20000000f00 */
[----:B------:R-:W-:Y:S01]  /*03d0*/  @!P1 IMAD.MOV.U32 R12, RZ, RZ, RZ ;  /* 0x000000ffff0c9224 */ /* 0x000fe200078e00ff */
[C---:B------:R-:W-:Y:S01]  /*03e0*/  @!P1 LOP3.LUT R14, R16.reuse, 0x1, RZ, 0xc0, !PT ;  /* 0x00000001100e9812 */ /* 0x040fe200078ec0ff */
[----:B------:R-:W-:Y:S02]  /*03f0*/  @!P1 VIADD R8, R16, 0x1 ;  /* 0x0000000110089836 */ /* 0x000fe40000000000 */
[----:B------:R-:W-:Y:S02]  /*0400*/  VIADD R12, R12, 0x1 ;  /* 0x000000010c0c7836 */ /* 0x000fe40000000000 */
[----:B------:R-:W-:Y:S02]  /*0410*/  @!P1 IMAD.IADD R5, R5, 0x1, R14 ;  /* 0x0000000105059824 */ /* 0x000fe400078e020e */
[----:B------:R-:W-:Y:S02]  /*0420*/  IMAD.MOV.U32 R14, RZ, RZ, R11 ;  /* 0x000000ffff0e7224 */ /* 0x000fe400078e000b */
[----:B------:R-:W-:Y:S01]  /*0430*/  @!P3 IMAD.MOV R14, RZ, RZ, -R13 ;  /* 0x000000ffff0eb224 */ /* 0x000fe200078e0a0d */
[----:B------:R-:W-:Y:S01]  /*0440*/  ISETP.NE.AND P2, PT, R12, R5, PT ;  /* 0x000000050c00720c */ /* 0x000fe20003f45270 */
[----:B------:R-:W-:-:S02]  /*0450*/  @!P1 IMAD.MOV.U32 R16, RZ, RZ, R8 ;  /* 0x000000ffff109224 */ /* 0x000fc400078e0008 */
[--C-:B------:R-:W-:Y:S02]  /*0460*/  IMAD.MOV.U32 R11, RZ, RZ, R14.reuse ;  /* 0x000000ffff0b7224 */ /* 0x100fe400078e000e */
[----:B------:R-:W-:Y:S02]  /*0470*/  @!P1 IMAD.MOV R11, RZ, RZ, -R15 ;  /* 0x000000ffff0b9224 */ /* 0x000fe400078e0a0f */
[----:B------:R-:W-:Y:S01]  /*0480*/  @!P1 IMAD.MOV.U32 R4, RZ, RZ, R14 ;  /* 0x000000ffff049224 */ /* 0x000fe200078e000e */
[----:B------:R-:W-:Y:S01]  /*0490*/  ISETP.NE.AND P1, PT, R10, RZ, PT ;  /* 0x000000ff0a00720c */ /* 0x000fe20003f25270 */
[----:B------:R-:W-:Y:S01]  /*04a0*/  IMAD.MOV.U32 R8, RZ, RZ, R11 ;  /* 0x000000ffff087224 */ /* 0x000fe200078e000b */
[----:B------:R-:W-:Y:S02]  /*04b0*/  IADD3 R7, PT, PT, R11, R14, R7 ;  /* 0x0000000e0b077210 */ /* 0x000fe40007ffe007 */
[----:B------:R-:W-:Y:S01]  /*04c0*/  IADD3 R9, PT, PT, R4, R15, R9 ;  /* 0x0000000f04097210 */ /* 0x000fe20007ffe009 */
[C---:B------:R-:W-:Y:S01]  /*04d0*/  @!P2 VIADD R13, R16.reuse, 0x1 ;  /* 0x00000001100da836 */ /* 0x040fe20000000000 */
[----:B------:R-:W-:Y:S01]  /*04e0*/  @!P2 LOP3.LUT R14, R16, 0x1, RZ, 0xc0, !PT ;  /* 0x00000001100ea812 */ /* 0x000fe200078ec0ff */
[----:B------:R-:W-:Y:S01]  /*04f0*/  @!P2 IMAD.MOV.U32 R12, RZ, RZ, RZ ;  /* 0x000000ffff0ca224 */ /* 0x000fe200078e00ff */
[----:B------:R-:W-:Y:S01]  /*0500*/  @!P2 IADD3 R8, PT, PT, -R4, RZ, RZ ;  /* 0x000000ff0408a210 */ /* 0x000fe20007ffe1ff */
[----:B------:R-:W-:-:S02]  /*0510*/  @!P2 IMAD.MOV.U32 R4, RZ, RZ, R11 ;  /* 0x000000ffff04a224 */ /* 0x000fc400078e000b */
[----:B------:R-:W-:Y:S02]  /*0520*/  @!P2 IMAD.IADD R5, R5, 0x1, R14 ;  /* 0x000000010505a824 */ /* 0x000fe400078e020e */
[----:B------:R-:W-:Y:S01]  /*0530*/  @!P2 IMAD.MOV.U32 R16, RZ, RZ, R13 ;  /* 0x000000ffff10a224 */ /* 0x000fe200078e000d */
[----:B------:R-:W-:Y:S06]  /*0540*/  @P1 BRA `(.L_x_16) ;  /* 0xfffffffc00381947 */ /* 0x000fec000383ffff */
.L_x_15:
[----:B------:R-:W-:Y:S05]  /*0550*/  BSYNC.RECONVERGENT B0 ;  /* 0x0000000000007941 */ /* 0x000fea0003800200 */
.L_x_14:
[----:B------:R-:W-:Y:S04]  /*0560*/  BSSY.RECONVERGENT B0, `(.L_x_17) ;  /* 0x0000012000007945 */ /* 0x000fe80003800200 */
[----:B------:R-:W-:Y:S05]  /*0570*/  @!P0 BRA `(.L_x_18) ;  /* 0x0000000000408947 */ /* 0x000fea0003800000 */
[----:B------:R-:W-:-:S07]  /*0580*/  IADD3 R6, PT, PT, -R6, RZ, RZ ;  /* 0x000000ff06067210 */ /* 0x000fce0007ffe1ff */
.L_x_19:
[----:B------:R-:W-:Y:S01]  /*0590*/  VIADD R12, R12, 0x1 ;  /* 0x000000010c0c7836 */ /* 0x000fe20000000000 */
[----:B------:R-:W-:Y:S01]  /*05a0*/  IADD3 R9, PT, PT, R4, R9, RZ ;  /* 0x0000000904097210 */ /* 0x000fe20007ffe0ff */
[----:B------:R-:W-:Y:S02]  /*05b0*/  VIADD R6, R6, 0x1 ;  /* 0x0000000106067836 */ /* 0x000fe40000000000 */
[----:B------:R-:W-:Y:S01]  /*05c0*/  IMAD.IADD R7, R8, 0x1, R7 ;  /* 0x0000000108077824 */ /* 0x000fe200078e0207 */
[----:B------:R-:W-:Y:S02]  /*05d0*/  ISETP.NE.AND P1, PT, R12, R5, PT ;  /* 0x000000050c00720c */ /* 0x000fe40003f25270 */
[----:B------:R-:W-:-:S11]  /*05e0*/  ISETP.NE.AND P0, PT, R6, RZ, PT ;  /* 0x000000ff0600720c */ /* 0x000fd60003f05270 */
[C---:B------:R-:W-:Y:S01]  /*05f0*/  @!P1 LOP3.LUT R10, R16.reuse, 0x1, RZ, 0xc0, !PT ;  /* 0x00000001100a9812 */ /* 0x040fe200078ec0ff */
[----:B------:R-:W-:Y:S02]  /*0600*/  @!P1 VIADD R11, R16, 0x1 ;  /* 0x00000001100b9836 */ /* 0x000fe40000000000 */
[----:B------:R-:W-:Y:S01]  /*0610*/  @!P1 IMAD.MOV.U32 R12, RZ, RZ, RZ ;  /* 0x000000ffff0c9224 */ /* 0x000fe200078e00ff */
[----:B------:R-:W-:Y:S01]  /*0620*/  @!P1 IADD3 R5, PT, PT, R5, R10, RZ ;  /* 0x0000000a05059210 */ /* 0x000fe20007ffe0ff */
[----:B------:R-:W-:Y:S02]  /*0630*/  @!P1 IMAD.MOV R10, RZ, RZ, -R4 ;  /* 0x000000ffff0a9224 */ /* 0x000fe400078e0a04 */
[----:B------:R-:W-:Y:S02]  /*0640*/  @!P1 IMAD.MOV.U32 R4, RZ, RZ, R8 ;  /* 0x000000ffff049224 */ /* 0x000fe400078e0008 */
[----:B------:R-:W-:Y:S02]  /*0650*/  @!P1 IMAD.MOV.U32 R16, RZ, RZ, R11 ;  /* 0x000000ffff109224 */ /* 0x000fe400078e000b */
[----:B------:R-:W-:Y:S01]  /*0660*/  @!P1 IMAD.MOV.U32 R8, RZ, RZ, R10 ;  /* 0x000000ffff089224 */ /* 0x000fe200078e000a */
[----:B------:R-:W-:Y:S06]  /*0670*/  @P0 BRA `(.L_x_19) ;  /* 0xfffffffc00c40947 */ /* 0x000fec000383ffff */
.L_x_18:
[----:B------:R-:W-:Y:S05]  /*0680*/  BSYNC.RECONVERGENT B0 ;  /* 0x0000000000007941 */ /* 0x000fea0003800200 */
.L_x_17:
[----:B------:R-:W0:Y:S02]  /*0690*/  LDCU UR6, c[0x0][0x3a0] ;  /* 0x00007400ff0677ac */ /* 0x000e240008000800 */
[----:B0-----:R-:W-:Y:S02]  /*06a0*/  IMAD R4, R9, UR6, R3 ;  /* 0x0000000609047c24 */ /* 0x001fe4000f8e0203 */
[----:B------:R-:W-:-:S03]  /*06b0*/  IMAD R5, R7, UR6, R2 ;  /* 0x0000000607057c24 */ /* 0x000fc6000f8e0202 */
[----:B------:R-:W-:Y:S01]  /*06c0*/  IADD3 R3, PT, PT, R4, -0x2bb, RZ ;  /* 0xfffffd4504037810 */ /* 0x000fe20007ffe0ff */
[----:B------:R-:W-:-:S03]  /*06d0*/  VIADD R2, R5, 0xfffffc19 ;  /* 0xfffffc1905027836 */ /* 0x000fc60000000000 */
[----:B------:R-:W-:-:S04]  /*06e0*/  ISETP.GE.U32.AND P0, PT, R3, -0x2ba, PT ;  /* 0xfffffd460300780c */ /* 0x000fc80003f06070 */
[----:B------:R-:W-:-:S13]  /*06f0*/  ISETP.LT.U32.OR P0, PT, R2, -0x3e6, !P0 ;  /* 0xfffffc1a0200780c */ /* 0x000fda0004701470 */
[----:B------:R-:W-:Y:S05]  /*0700*/  @P0 EXIT ;  /* 0x000000000000094d */ /* 0x000fea0003800000 */
[----:B------:R-:W0:Y:S01]  /*0710*/  LDCU UR6, c[0x0][0x394] ;  /* 0x00007280ff0677ac */ /* 0x000e220008000800 */
[----:B------:R-:W-:Y:S01]  /*0720*/  I2FP.F32.S32 R0, R0 ;  /* 0x0000000000007245 */ /* 0x000fe20000201400 */
[----:B------:R-:W-:Y:S01]  /*0730*/  BSSY.RECONVERGENT B0, `(.L_x_20) ;  /* 0x000000d000007945 */ /* 0x000fe20003800200 */
[----:B0-----:R-:W-:-:S04]  /*0740*/  I2FP.F32.S32 R3, UR6 ;  /* 0x0000000600037c45 */ /* 0x001fc80008201400 */
        /* <DEDUP_REMOVED lines=9> */
[----:B------:R-:W-:Y:S05]  /*07e0*/  CALL.REL.NOINC `($__internal_1_$__cuda_sm3x_div_rn_noftz_f32_slowpath) ;  /* 0x0000000000a07944 */ /* 0x000fea0003c00000 */
[----:B------:R-:W-:-:S07]  /*07f0*/  IMAD.MOV.U32 R2, RZ, RZ, R0 ;  /* 0x000000ffff027224 */ /* 0x000fce00078e0000 */
.L_x_21:
[----:B------:R-:W-:Y:S05]  /*0800*/  BSYNC.RECONVERGENT B0 ;  /* 0x0000000000007941 */ /* 0x000fea0003800200 */
.L_x_20:
[----:B------:R-:W0:Y:S01]  /*0810*/  LDCU.64 UR6, c[0x0][0x380] ;  /* 0x00007000ff0677ac */ /* 0x000e220008000a00 */
[----:B------:R-:W-:Y:S02]  /*0820*/  HFMA2 R7, -RZ, RZ, 3.552734375, 0 ;  /* 0x431b0000ff077431 */ /* 0x000fe400000001ff */
[----:B------:R-:W-:Y:S02]  /*0830*/  IMAD R4, R4, 0x3e8, R5 ;  /* 0x000003e804047824 */ /* 0x000fe400078e0205 */
[----:B------:R-:W-:Y:S02]  /*0840*/  IMAD.MOV.U32 R3, RZ, RZ, 0x43480000 ;  /* 0x43480000ff037424 */ /* 0x000fe400078e00ff */
[----:B------:R-:W-:Y:S02]  /*0850*/  IMAD.SHL.U32 R5, R4, 0x4, RZ ;  /* 0x0000000404057824 */ /* 0x000fe400078e00ff */
[C---:B------:R-:W-:Y:S01]  /*0860*/  FFMA R6, R2.reuse, 55, R3 ;  /* 0x425c000002067823 */ /* 0x040fe20000000003 */
[----:B------:R-:W-:Y:S01]  /*0870*/  FFMA R0, R2, -R3, 255 ;  /* 0x437f000002007423 */ /* 0x000fe20000000803 */
[----:B------:R-:W-:-:S02]  /*0880*/  VIADD R4, R5, 0xfffffffc ;  /* 0xfffffffc05047836 */ /* 0x000fc40000000000 */
[----:B------:R-:W-:Y:S01]  /*0890*/  FFMA R8, R2, R7, 100 ;  /* 0x42c8000002087423 */ /* 0x000fe20000000007 */
[C---:B------:R-:W-:Y:S01]  /*08a0*/  VIADD R2, R5.reuse, 0xfffff060 ;  /* 0xfffff06005027836 */ /* 0x040fe20000000000 */
[----:B------:R1:W2:Y:S01]  /*08b0*/  F2I.U32.TRUNC.NTZ R13, R6 ;  /* 0x00000006000d7305 */ /* 0x0002a2000020f000 */
[----:B------:R-:W-:-:S03]  /*08c0*/  VIADD R9, R5, 0xfa0 ;  /* 0x00000fa005097836 */ /* 0x000fc60000000000 */
[----:B0-----:R-:W-:Y:S02]  /*08d0*/  IADD3 R2, P0, PT, R2, UR6, RZ ;  /* 0x0000000602027c10 */ /* 0x001fe4000ff1e0ff */
[----:B------:R-:W-:Y:S02]  /*08e0*/  IADD3 R4, P1, PT, R4, UR6, RZ ;  /* 0x0000000604047c10 */ /* 0x000fe4000ff3e0ff */
[----:B------:R0:W3:Y:S01]  /*08f0*/  F2I.U32.TRUNC.NTZ R15, R8 ;  /* 0x00000008000f7305 */ /* 0x0000e2000020f000 */
[----:B------:R-:W-:Y:S02]  /*0900*/  IADD3.X R3, PT, PT, RZ, UR7, RZ, P0, !PT ;  /* 0x00000007ff037c10 */ /* 0x000fe400087fe4ff */
[----:B-1----:R-:W-:Y:S01]  /*0910*/  IADD3 R6, P0, PT, R5, UR6, RZ ;  /* 0x0000000605067c10 */ /* 0x002fe2000ff1e0ff */
[----:B------:R-:W-:Y:S02]  /*0920*/  IMAD.X R5, RZ, RZ, UR7, P1 ;  /* 0x00000007ff057e24 */ /* 0x000fe400088e06ff */
[----:B--2---:R-:W-:Y:S02]  /*0930*/  STG.E.U8 desc[UR4][R2.64+0x1], R13 ;  /* 0x0000010d02007986 */ /* 0x004fe4000c101104 */
[----:B------:R-:W1:Y:S01]  /*0940*/  F2I.U32.TRUNC.NTZ R11, R0 ;  /* 0x00000000000b7305 */ /* 0x000e62000020f000 */
[----:B0-----:R-:W-:Y:S01]  /*0950*/  IADD3 R8, P1, PT, R9, UR6, RZ ;  /* 0x0000000609087c10 */ /* 0x001fe2000ff3e0ff */
[----:B------:R-:W-:-:S03]  /*0960*/  IMAD.X R7, RZ, RZ, UR7, P0 ;  /* 0x00000007ff077e24 */ /* 0x000fc600080e06ff */
[----:B------:R-:W-:Y:S01]  /*0970*/  IADD3.X R9, PT, PT, RZ, UR7, RZ, P1, !PT ;  /* 0x00000007ff097c10 */ /* 0x000fe20008ffe4ff */
[----:B---3--:R-:W-:Y:S04]  /*0980*/  STG.E.U8 desc[UR4][R2.64], R15 ;  /* 0x0000000f02007986 */ /* 0x008fe8000c101104 */
[----:B-1----:R-:W-:Y:S04]  /*0990*/  STG.E.U8 desc[UR4][R2.64+0x2], R11 ;  /* 0x0000020b02007986 */ /* 0x002fe8000c101104 */
[----:B------:R-:W-:Y:S04]  /*09a0*/  STG.E.U8 desc[UR4][R4.64], R15 ;  /* 0x0000000f04007986 */ /* 0x000fe8000c101104 */
        /* <DEDUP_REMOVED lines=10> */
[----:B------:R-:W-:Y:S01]  /*0a50*/  STG.E.U8 desc[UR4][R8.64+0x2], R11 ;  /* 0x0000020b08007986 */ /* 0x000fe2000c101104 */
[----:B------:R-:W-:Y:S05]  /*0a60*/  EXIT ;  /* 0x000000000000794d */ /* 0x000fea0003800000 */
        .weak           $__internal_1_$__cuda_sm3x_div_rn_noftz_f32_slowpath
        .type           $__internal_1_$__cuda_sm3x_div_rn_noftz_f32_slowpath,@function
        .size           $__internal_1_$__cuda_sm3x_div_rn_noftz_f32_slowpath,(.L_x_127 - $__internal_1_$__cuda_sm3x_div_rn_noftz_f32_slowpath)
$__internal_1_$__cuda_sm3x_div_rn_noftz_f32_slowpath:
[----:B------:R-:W-:Y:S01]  /*0a70*/  SHF.R.U32.HI R7, RZ, 0x17, R3 ;  /* 0x00000017ff077819 */ /* 0x000fe20000011603 */
[----:B------:R-:W-:Y:S01]  /*0a80*/  BSSY.RECONVERGENT B1, `(.L_x_22) ;  /* 0x0000064000017945 */ /* 0x000fe20003800200 */
[--C-:B------:R-:W-:Y:S01]  /*0a90*/  SHF.R.U32.HI R6, RZ, 0x17, R0.reuse ;  /* 0x00000017ff067819 */ /* 0x100fe20000011600 */
[----:B------:R-:W-:Y:S01]  /*0aa0*/  IMAD.MOV.U32 R8, RZ, RZ, R0 ;  /* 0x000000ffff087224 */ /* 0x000fe200078e0000 */
[----:B------:R-:W-:Y:S02]  /*0ab0*/  LOP3.LUT R7, R7, 0xff, RZ, 0xc0, !PT ;  /* 0x000000ff07077812 */ /* 0x000fe400078ec0ff */
[----:B------:R-:W-:Y:S02]  /*0ac0*/  LOP3.LUT R6, R6, 0xff, RZ, 0xc0, !PT ;  /* 0x000000ff06067812 */ /* 0x000fe400078ec0ff */
[----:B------:R-:W-:Y:S01]  /*0ad0*/  MOV R9, R3 ;  /* 0x0000000300097202 */ /* 0x000fe20000000f00 */
        /* <DEDUP_REMOVED lines=27> */
[----:B------:R-:W-:-:S03]  /*0c90*/  @!P1 FFMA R9, R3, 1.84467440737095516160e+19, RZ ;  /* 0x5f80000003099823 */ /* 0x000fc600000000ff */
[----:B------:R-:W-:-:S07]  /*0ca0*/  @!P1 IADD3 R10, PT, PT, R10, 0x40, RZ ;  /* 0x000000400a0a9810 */ /* 0x000fce0007ffe0ff */
.L_x_23:
[----:B------:R-:W-:Y:S01]  /*0cb0*/  LEA R0, R7, 0xc0800000, 0x17 ;  /* 0xc080000007007811 */ /* 0x000fe200078eb8ff */
[----:B------:R-:W-:Y:S01]  /*0cc0*/  VIADD R6, R6, 0xffffff81 ;  /* 0xffffff8106067836 */ /* 0x000fe20000000000 */
[----:B------:R-:W-:Y:S03]  /*0cd0*/  BSSY.RECONVERGENT B2, `(.L_x_28) ;  /* 0x0000035000027945 */ /* 0x000fe60003800200 */
        /* <DEDUP_REMOVED lines=14> */
[----:B------:R-:W-:-:S04]  /*0dc0*/  LOP3.LUT R3, R3, 0xff, RZ, 0xc0, !PT ;  /* 0x000000ff03037812 */ /* 0x000fc800078ec0ff */
[----:B------:R-:W-:-:S05]  /*0dd0*/  IADD3 R9, PT, PT, R3, R7, RZ ;  /* 0x0000000703097210 */ /* 0x000fca0007ffe0ff */
        /* <DEDUP_REMOVED lines=10> */
[CCC-:B------:R-:W-:Y:S01]  /*0e80*/  FFMA.RZ R3, R12.reuse, R8.reuse, R13.reuse ;  /* 0x000000080c037223 */ /* 0x1c0fe2000000c00d */
[CCC-:B------:R-:W-:Y:S01]  /*0e90*/  FFMA.RM R6, R12.reuse, R8.reuse, R13.reuse ;  /* 0x000000080c067223 */ /* 0x1c0fe2000000400d */
[C---:B------:R-:W-:Y:S02]  /*0ea0*/  ISETP.NE.AND P2, PT, R9.reuse, RZ, PT ;  /* 0x000000ff0900720c */ /* 0x040fe40003f45270 */
[----:B------:R-:W-:Y:S02]  /*0eb0*/  ISETP.NE.AND P1, PT, R9, RZ, PT ;  /* 0x000000ff0900720c */ /* 0x000fe40003f25270 */
[----:B------:R-:W-:Y:S01]  /*0ec0*/  LOP3.LUT R7, R3, 0x7fffff, RZ, 0xc0, !PT ;  /* 0x007fffff03077812 */ /* 0x000fe200078ec0ff */
[----:B------:R-:W-:Y:S01]  /*0ed0*/  FFMA.RP R3, R12, R8, R13 ;  /* 0x000000080c037223 */ /* 0x000fe2000000800d */
[----:B------:R-:W-:Y:S02]  /*0ee0*/  VIADD R8, R9, 0x20 ;  /* 0x0000002009087836 */ /* 0x000fe40000000000 */
[----:B------:R-:W-:Y:S01]  /*0ef0*/  LOP3.LUT R7, R7, 0x800000, RZ, 0xfc, !PT ;  /* 0x0080000007077812 */ /* 0x000fe200078efcff */
[----:B------:R-:W-:Y:S01]  /*0f00*/  IMAD.MOV R9, RZ, RZ, -R9 ;  /* 0x000000ffff097224 */ /* 0x000fe200078e0a09 */
[----:B------:R-:W-:-:S02]  /*0f10*/  FSETP.NEU.FTZ.AND P0, PT, R3, R6, PT ;  /* 0x000000060300720b */ /* 0x000fc40003f1d000 */
[----:B------:R-:W-:Y:S02]  /*0f20*/  SHF.L.U32 R8, R7, R8, RZ ;  /* 0x0000000807087219 */ /* 0x000fe400000006ff */
[----:B------:R-:W-:Y:S02]  /*0f30*/  SEL R6, R9, RZ, P2 ;  /* 0x000000ff09067207 */ /* 0x000fe40001000000 */
[----:B------:R-:W-:Y:S02]  /*0f40*/  ISETP.NE.AND P1, PT, R8, RZ, P1 ;  /* 0x000000ff0800720c */ /* 0x000fe40000f25270 */
[----:B------:R-:W-:Y:S02]  /*0f50*/  SHF.R.U32.HI R6, RZ, R6, R7 ;  /* 0x00000006ff067219 */ /* 0x000fe40000011607 */
[----:B------:R-:W-:Y:S02]  /*0f60*/  PLOP3.LUT P0, PT, P0, P1, PT, 0xf8, 0x8f ;  /* 0x00000000008f781c */ /* 0x000fe40000703f70 */
[----:B------:R-:W-:-:S02]  /*0f70*/  SHF.R.U32.HI R8, RZ, 0x1, R6 ;  /* 0x00000001ff087819 */ /* 0x000fc40000011606 */
[----:B------:R-:W-:-:S04]  /*0f80*/  SEL R3, RZ, 0x1, !P0 ;  /* 0x00000001ff037807 */ /* 0x000fc80004000000 */
[----:B------:R-:W-:-:S04]  /*0f90*/  LOP3.LUT R3, R3, 0x1, R8, 0xf8, !PT ;  /* 0x0000000103037812 */ /* 0x000fc800078ef808 */
[----:B------:R-:W-:-:S04]  /*0fa0*/  LOP3.LUT R3, R3, R6, RZ, 0xc0, !PT ;  /* 0x0000000603037212 */ /* 0x000fc800078ec0ff */
[----:B------:R-:W-:-:S04]  /*0fb0*/  IADD3 R3, PT, PT, R8, R3, RZ ;  /* 0x0000000308037210 */ /* 0x000fc80007ffe0ff */
[----:B------:R-:W-:Y:S01]  /*0fc0*/  LOP3.LUT R0, R3, R0, RZ, 0xfc, !PT ;  /* 0x0000000003007212 */ /* 0x000fe200078efcff */
[----:B------:R-:W-:Y:S06]  /*0fd0*/  BRA `(.L_x_31) ;  /* 0x0000000000107947 */ /* 0x000fec0003800000 */
.L_x_30:
[----:B------:R-:W-:-:S04]  /*0fe0*/  LOP3.LUT R0, R0, 0x80000000, RZ, 0xc0, !PT ;  /* 0x8000000000007812 */ /* 0x000fc800078ec0ff */
[----:B------:R-:W-:Y:S01]  /*0ff0*/  LOP3.LUT R0, R0, 0x7f800000, RZ, 0xfc, !PT ;  /* 0x7f80000000007812 */ /* 0x000fe200078efcff */
[----:B------:R-:W-:Y:S06]  /*1000*/  BRA `(.L_x_31) ;  /* 0x0000000000047947 */ /* 0x000fec0003800000 */
.L_x_29:
[----:B------:R-:W-:-:S07]  /*1010*/  IMAD R0, R7, 0x800000, R0 ;  /* 0x0080000007007824 */ /* 0x000fce00078e0200 */
.L_x_31:
[----:B------:R-:W-:Y:S05]  /*1020*/  BSYNC.RECONVERGENT B2 ;  /* 0x0000000000027941 */ /* 0x000fea0003800200 */
.L_x_28:
[----:B------:R-:W-:Y:S05]  /*1030*/  BRA `(.L_x_32) ;  /* 0x0000000000207947 */ /* 0x000fea0003800000 */
.L_x_27:
[----:B------:R-:W-:-:S04]  /*1040*/  LOP3.LUT R0, R9, 0x80000000, R8, 0x48, !PT ;  /* 0x8000000009007812 */ /* 0x000fc800078e4808 */
[----:B------:R-:W-:Y:S01]  /*1050*/  LOP3.LUT R0, R0, 0x7f800000, RZ, 0xfc, !PT ;  /* 0x7f80000000007812 */ /* 0x000fe200078efcff */
[----:B------:R-:W-:Y:S06]  /*1060*/  BRA `(.L_x_32) ;  /* 0x0000000000147947 */ /* 0x000fec0003800000 */
.L_x_26:
[----:B------:R-:W-:Y:S01]  /*1070*/  LOP3.LUT R0, R9, 0x80000000, R8, 0x48, !PT ;  /* 0x8000000009007812 */ /* 0x000fe200078e4808 */
[----:B------:R-:W-:Y:S06]  /*1080*/  BRA `(.L_x_32) ;  /* 0x00000000000c7947 */ /* 0x000fec0003800000 */
.L_x_25:
[----:B------:R-:W0:Y:S01]  /*1090*/  MUFU.RSQ R0, -QNAN ;  /* 0xffc0000000007908 */ /* 0x000e220000001400 */
[----:B------:R-:W-:Y:S05]  /*10a0*/  BRA `(.L_x_32) ;  /* 0x0000000000047947 */ /* 0x000fea0003800000 */
.L_x_24:
[----:B------:R-:W-:-:S07]  /*10b0*/  FADD.FTZ R0, R0, R3 ;  /* 0x0000000300007221 */ /* 0x000fce0000010000 */
.L_x_32:
[----:B------:R-:W-:Y:S05]  /*10c0*/  BSYNC.RECONVERGENT B1 ;  /* 0x0000000000017941 */ /* 0x000fea0003800200 */
.L_x_22:
[----:B------:R-:W-:-:S04]  /*10d0*/  IMAD.MOV.U32 R3, RZ, RZ, 0x0 ;  /* 0x00000000ff037424 */ /* 0x000fc800078e00ff */
[----:B0-----:R-:W-:Y:S05]  /*10e0*/  RET.REL.NODEC R2 `(_Z16drawPrimesKernelPhPKiiiiii) ;  /* 0xffffffec02c47950 */ /* 0x001fea0003c3ffff */
.L_x_33:
        /* <DEDUP_REMOVED lines=9> */
.L_x_127:


//--------------------- .text._Z23drawHistogramBarsKernelPhPKjijiiii --------------------------
	.section	.text._Z23drawHistogramBarsKernelPhPKjijiiii,"ax",@progbits
	.align	128
        .global         _Z23drawHistogramBarsKernelPhPKjijiiii
        .type           _Z23drawHistogramBarsKernelPhPKjijiiii,@function
        .size           _Z23drawHistogramBarsKernelPhPKjijiiii,(.L_x_128 - _Z23drawHistogramBarsKernelPhPKjijiiii)
        .other          _Z23drawHistogramBarsKernelPhPKjijiiii,@"STO_CUDA_ENTRY STV_DEFAULT"
_Z23drawHistogramBarsKernelPhPKjijiiii:
.text._Z23drawHistogramBarsKernelPhPKjijiiii:
[----:B------:R-:W0:Y:S01]  /*0000*/  LDC R1, c[0x0][0x37c] ;  /* 0x0000df00ff017b82 */ /* 0x000e220000000800 */
[----:B------:R-:W1:Y:S07]  /*0010*/  S2R R3, SR_TID.Y ;  /* 0x0000000000037919 */ /* 0x000e6e0000002200 */
[----:B------:R-:W2:Y:S01]  /*0020*/  LDC R5, c[0x0][0x360] ;  /* 0x0000d800ff057b82 */ /* 0x000ea20000000800 */
[----:B0-----:R-:W-:Y:S01]  /*0030*/  VIADD R1, R1, 0xffffffe0 ;  /* 0xffffffe001017836 */ /* 0x001fe20000000000 */
[----:B------:R-:W2:Y:S06]  /*0040*/  S2R R0, SR_TID.X ;  /* 0x0000000000007919 */ /* 0x000eac0000002100 */
[----:B------:R-:W1:Y:S08]  /*0050*/  S2UR UR5, SR_CTAID.Y ;  /* 0x00000000000579c3 */ /* 0x000e700000002600 */
[----:B------:R-:W1:Y:S08]  /*0060*/  LDC R6, c[0x0][0x364] ;  /* 0x0000d900ff067b82 */ /* 0x000e700000000800 */
[----:B------:R-:W2:Y:S01]  /*0070*/  S2UR UR4, SR_CTAID.X ;  /* 0x00000000000479c3 */ /* 0x000ea20000002500 */
[----:B-1----:R-:W-:-:S05]  /*0080*/  IMAD R6, R6, UR5, R3 ;  /* 0x0000000506067c24 */ /* 0x002fca000f8e0203 */
[----:B------:R-:W-:Y:S01]  /*0090*/  ISETP.GT.U32.AND P0, PT, R6, 0x2bb, PT ;  /* 0x000002bb0600780c */ /* 0x000fe20003f04070 */
[----:B--2---:R-:W-:-:S05]  /*00a0*/  IMAD R5, R5, UR4, R0 ;  /* 0x0000000405057c24 */ /* 0x004fca000f8e0200 */
[----:B------:R-:W-:-:S13]  /*00b0*/  ISETP.GT.OR P0, PT, R5, 0x3e7, P0 ;  /* 0x000003e70500780c */ /* 0x000fda0000704670 */
[----:B------:R-:W-:Y:S05]  /*00c0*/  @P0 EXIT ;  /* 0x000000000000094d */ /* 0x000fea0003800000 */
[----:B------:R-:W0:Y:S08]  /*00d0*/  LDC.64 R2, c[0x0][0x398] ;  /* 0x0000e600ff027b82 */ /* 0x000e300000000a00 */
[----:B------:R-:W1:Y:S01]  /*00e0*/  LDC R7, c[0x0][0x390] ;  /* 0x0000e400ff077b82 */ /* 0x000e620000000800 */
[----:B0-----:R-:W-:-:S04]  /*00f0*/  VIADD R4, R3, 0x2 ;  /* 0x0000000203047836 */ /* 0x001fc80000000000 */
[----:B-1----:R-:W-:-:S05]  /*0100*/  IMAD R0, R4, R7, R2 ;  /* 0x0000000704007224 */ /* 0x002fca00078e0202 */
[----:B------:R-:W-:-:S04]  /*0110*/  ISETP.GE.AND P0, PT, R5, R0, PT ;  /* 0x000000000500720c */ /* 0x000fc80003f06270 */
[----:B------:R-:W-:-:S13]  /*0120*/  ISETP.LT.OR P0, PT, R5, R2, P0 ;  /* 0x000000020500720c */ /* 0x000fda0000701670 */
[----:B------:R-:W-:Y:S05]  /*0130*/  @P0 EXIT ;  /* 0x000000000000094d */ /* 0x000fea0003800000 */
[-C--:B------:R-:W-:Y:S01]  /*0140*/  IABS R13, R4.reuse ;  /* 0x00000004000d7213 */ /* 0x080fe20000000000 */
[----:B------:R-:W-:Y:S01]  /*0150*/  IMAD.IADD R11, R5, 0x1, -R2 ;  /* 0x00000001050b7824 */ /* 0x000fe200078e0a02 */
[----:B------:R-:W-:Y:S02]  /*0160*/  IABS R12, R4 ;  /* 0x00000004000c7213 */ /* 0x000fe40000000000 */
[----:B------:R-:W0:Y:S02]  /*0170*/  I2F.RP R0, R13 ;  /* 0x0000000d00007306 */ /* 0x000e240000209400 */
[----:B------:R-:W-:Y:S01]  /*0180*/  IABS R2, R11 ;  /* 0x0000000b00027213 */ /* 0x000fe20000000000 */
[----:B------:R-:W-:-:S05]  /*0190*/  IMAD.MOV R12, RZ, RZ, -R12 ;  /* 0x000000ffff0c7224 */ /* 0x000fca00078e0a0c */
[----:B0-----:R-:W0:Y:S02]  /*01a0*/  MUFU.RCP R0, R0 ;  /* 0x0000000000007308 */ /* 0x001e240000001000 */
[----:B0-----:R-:W-:-:S06]  /*01b0*/  VIADD R8, R0, 0xffffffe ;  /* 0x0ffffffe00087836 */ /* 0x001fcc0000000000 */
[----:B------:R0:W1:Y:S02]  /*01c0*/  F2I.FTZ.U32.TRUNC.NTZ R9, R8 ;  /* 0x0000000800097305 */ /* 0x000064000021f000 */
[----:B0-----:R-:W-:Y:S02]  /*01d0*/  IMAD.MOV.U32 R8, RZ, RZ, RZ ;  /* 0x000000ffff087224 */ /* 0x001fe400078e00ff */
[----:B-1----:R-:W-:-:S04]  /*01e0*/  IMAD.MOV R10, RZ, RZ, -R9 ;  /* 0x000000ffff0a7224 */ /* 0x002fc800078e0a09 */
[----:B------:R-:W-:-:S04]  /*01f0*/  IMAD R15, R10, R13, RZ ;  /* 0x0000000d0a0f7224 */ /* 0x000fc800078e02ff */
[----:B------:R-:W-:-:S04]  /*0200*/  IMAD.HI.U32 R9, R9, R15, R8 ;  /* 0x0000000f09097227 */ /* 0x000fc800078e0008 */
[----:B------:R-:W-:Y:S02]  /*0210*/  IMAD.MOV.U32 R15, RZ, RZ, R12 ;  /* 0x000000ffff0f7224 */ /* 0x000fe400078e000c */
[----:B------:R-:W-:-:S04]  /*0220*/  IMAD.HI.U32 R0, R9, R2, RZ ;  /* 0x0000000209007227 */ /* 0x000fc800078e00ff */
[----:B------:R-:W-:-:S05]  /*0230*/  IMAD R2, R0, R15, R2 ;  /* 0x0000000f00027224 */ /* 0x000fca00078e0202 */
[----:B------:R-:W-:-:S13]  /*0240*/  ISETP.GT.U32.AND P2, PT, R13, R2, PT ;  /* 0x000000020d00720c */ /* 0x000fda0003f44070 */
[----:B------:R-:W-:Y:S02]  /*0250*/  @!P2 IMAD.IADD R2, R2, 0x1, -R13 ;  /* 0x000000010202a824 */ /* 0x000fe400078e0a0d */
[----:B------:R-:W-:Y:S01]  /*0260*/  @!P2 VIADD R0, R0, 0x1 ;  /* 0x000000010000a836 */ /* 0x000fe20000000000 */
[----:B------:R-:W-:Y:S02]  /*0270*/  ISETP.NE.AND P2, PT, R4, RZ, PT ;  /* 0x000000ff0400720c */ /* 0x000fe40003f45270 */
[----:B------:R-:W-:Y:S02]  /*0280*/  ISETP.GE.U32.AND P0, PT, R2, R13, PT ;  /* 0x0000000d0200720c */ /* 0x000fe40003f06070 */
[----:B------:R-:W-:-:S04]  /*0290*/  LOP3.LUT R2, R11, R4, RZ, 0x3c, !PT ;  /* 0x000000040b027212 */ /* 0x000fc800078e3cff */
[----:B------:R-:W-:-:S07]  /*02a0*/  ISETP.GE.AND P1, PT, R2, RZ, PT ;  /* 0x000000ff0200720c */ /* 0x000fce0003f26270 */
[----:B------:R-:W-:-:S06]  /*02b0*/  @P0 VIADD R0, R0, 0x1 ;  /* 0x0000000100000836 */ /* 0x000fcc0000000000 */
[----:B------:R-:W-:Y:S01]  /*02c0*/  @!P1 IMAD.MOV R0, RZ, RZ, -R0 ;  /* 0x000000ffff009224 */ /* 0x000fe200078e0a00 */
[----:B------:R-:W-:-:S05]  /*02d0*/  @!P2 LOP3.LUT R0, RZ, R4, RZ, 0x33, !PT ;  /* 0x00000004ff00a212 */ /* 0x000fca00078e33ff */
[----:B------:R-:W-:-:S04]  /*02e0*/  IMAD.MOV R2, RZ, RZ, -R0 ;  /* 0x000000ffff027224 */ /* 0x000fc800078e0a00 */
[----:B------:R-:W-:-:S05]  /*02f0*/  IMAD R4, R4, R2, R11 ;  /* 0x0000000204047224 */ /* 0x000fca00078e020b */
[----:B------:R-:W-:-:S04]  /*0300*/  ISETP.GE.AND P0, PT, R4, R3, PT ;  /* 0x000000030400720c */ /* 0x000fc80003f06270 */
[----:B------:R-:W-:-:S04]  /*0310*/  ISETP.GE.OR P0, PT, R0, R7, P0 ;  /* 0x000000070000720c */ /* 0x000fc80000706670 */
[----:B------:R-:W-:-:S13]  /*0320*/  ISETP.LT.OR P0, PT, R0, RZ, P0 ;  /* 0x000000ff0000720c */ /* 0x000fda0000701670 */
[----:B------:R-:W-:Y:S05]  /*0330*/  @P0 EXIT ;  /* 0x000000000000094d */ /* 0x000fea0003800000 */
[----:B------:R-:W0:Y:S01]  /*0340*/  LDC.64 R2, c[0x0][0x388] ;  /* 0x0000e200ff027b82 */ /* 0x000e220000000a00 */
[----:B------:R-:W1:Y:S01]  /*0350*/  LDCU.64 UR6, c[0x0][0x358] ;  /* 0x00006b00ff0677ac */ /* 0x000e620008000a00 */
[----:B------:R-:W2:Y:S01]  /*0360*/  LDCU UR4, c[0x0][0x394] ;  /* 0x00007280ff0477ac */ /* 0x000ea20008000800 */
[----:B------:R-:W3:Y:S01]  /*0370*/  LDCU.64 UR8, c[0x0][0x3a0] ;  /* 0x00007400ff0877ac */ /* 0x000ee20008000a00 */
[----:B0-----:R-:W-:-:S06]  /*0380*/  IMAD.WIDE.U32 R2, R0, 0x4, R2 ;  /* 0x0000000400027825 */ /* 0x001fcc00078e0002 */
[----:B-1----:R-:W3:Y:S01]  /*0390*/  LDG.E R2, desc[UR6][R2.64] ;  /* 0x0000000602027981 */ /* 0x002ee2000c1e1900 */
[----:B--2---:R-:W-:-:S06]  /*03a0*/  UIADD3 UR4, UPT, UPT, UR4, 0x1, URZ ;  /* 0x0000000104047890 */ /* 0x004fcc000fffe0ff */
[----:B------:R-:W-:Y:S01]  /*03b0*/  IMAD R11, RZ, RZ, -UR4 ;  /* 0x80000004ff0b7e24 */ /* 0x000fe2000f8e02ff */
[----:B------:R-:W-:Y:S02]  /*03c0*/  ISETP.NE.U32.AND P2, PT, RZ, UR4, PT ;  /* 0x00000004ff007c0c */ /* 0x000fe4000bf45070 */
[----:B------:R-:W0:Y:S08]  /*03d0*/  I2F.U32.RP R4, UR4 ;  /* 0x0000000400047d06 */ /* 0x000e300008209000 */
[----:B0-----:R-:W0:Y:S02]  /*03e0*/  MUFU.RCP R4, R4 ;  /* 0x0000000400047308 */ /* 0x001e240000001000 */
[----:B0-----:R-:W-:-:S06]  /*03f0*/  VIADD R8, R4, 0xffffffe ;  /* 0x0ffffffe04087836 */ /* 0x001fcc0000000000 */
[----:B------:R0:W1:Y:S02]  /*0400*/  F2I.FTZ.U32.TRUNC.NTZ R9, R8 ;  /* 0x0000000800097305 */ /* 0x000064000021f000 */
[----:B0-----:R-:W-:Y:S02]  /*0410*/  IMAD.MOV.U32 R8, RZ, RZ, RZ ;  /* 0x000000ffff087224 */ /* 0x001fe400078e00ff */
[----:B-1----:R-:W-:-:S04]  /*0420*/  IMAD R11, R11, R9, RZ ;  /* 0x000000090b0b7224 */ /* 0x002fc800078e02ff */
[----:B------:R-:W-:-:S04]  /*0430*/  IMAD.HI.U32 R9, R9, R11, R8 ;  /* 0x0000000b09097227 */ /* 0x000fc800078e0008 */
[----:B---3--:R-:W-:-:S04]  /*0440*/  IMAD R2, R2, UR8, RZ ;  /* 0x0000000802027c24 */ /* 0x008fc8000f8e02ff */
[----:B------:R-:W-:-:S04]  /*0450*/  IMAD.HI.U32 R9, R9, R2, RZ ;  /* 0x0000000209097227 */ /* 0x000fc800078e00ff */
[----:B------:R-:W-:-:S04]  /*0460*/  IMAD.MOV R3, RZ, RZ, -R9 ;  /* 0x000000ffff037224 */ /* 0x000fc800078e0a09 */
[----:B------:R-:W-:-:S05]  /*0470*/  IMAD R2, R3, UR4, R2 ;  /* 0x0000000403027c24 */ /* 0x000fca000f8e0202 */
[----:B------:R-:W-:-:S13]  /*0480*/  ISETP.GE.U32.AND P0, PT, R2, UR4, PT ;  /* 0x0000000402007c0c */ /* 0x000fda000bf06070 */
[----:B------:R-:W-:Y:S02]  /*0490*/  @P0 VIADD R2, R2, -UR4 ;  /* 0x8000000402020c36 */ /* 0x000fe40008000000 */
[----:B------:R-:W-:-:S03]  /*04a0*/  @P0 VIADD R9, R9, 0x1 ;  /* 0x0000000109090836 */ /* 0x000fc60000000000 */
[----:B------:R-:W-:-:S13]  /*04b0*/  ISETP.GE.U32.AND P1, PT, R2, UR4, PT ;  /* 0x0000000402007c0c */ /* 0x000fda000bf26070 */
[----:B------:R-:W-:Y:S01]  /*04c0*/  @P1 VIADD R9, R9, 0x1 ;  /* 0x0000000109091836 */ /* 0x000fe20000000000 */
[----:B------:R-:W-:-:S04]  /*04d0*/  @!P2 LOP3.LUT R9, RZ, UR4, RZ, 0x33, !PT ;  /* 0x00000004ff09ac12 */ /* 0x000fc8000f8e33ff */
[----:B------:R-:W-:-:S04]  /*04e0*/  IADD3 R9, PT, PT, -R9, UR9, RZ ;  /* 0x0000000909097c10 */ /* 0x000fc8000fffe1ff */
[----:B------:R-:W-:-:S04]  /*04f0*/  ISETP.GE.AND P0, PT, R6, R9, PT ;  /* 0x000000090600720c */ /* 0x000fc80003f06270 */
[----:B------:R-:W-:-:S13]  /*0500*/  ISETP.GE.OR P0, PT, R6, UR9, !P0 ;  /* 0x0000000906007c0c */ /* 0x000fda000c706670 */
[----:B------:R-:W-:Y:S05]  /*0510*/  @P0 EXIT ;  /* 0x000000000000094d */ /* 0x000fea0003800000 */
[----:B------:R-:W-:Y:S01]  /*0520*/  I2FP.F32.S32 R3, R7 ;  /* 0x0000000700037245 */ /* 0x000fe20000201400 */
        /* <DEDUP_REMOVED lines=11> */
[----:B------:R-:W-:Y:S05]  /*05e0*/  CALL.REL.NOINC `($__internal_2_$__cuda_sm3x_div_rn_noftz_f32_slowpath) ;  /* 0x0000001000247944 */ /* 0x000fea0003c00000 */
[----:B------:R-:W-:-:S07]  /*05f0*/  IMAD.MOV.U32 R7, RZ, RZ, R0 ;  /* 0x000000ffff077224 */ /* 0x000fce00078e0000 */
.L_x_35:
[----:B------:R-:W-:Y:S05]  /*0600*/  BSYNC.RECONVERGENT B0 ;  /* 0x0000000000007941 */ /* 0x000fea0003800200 */
.L_x_34:
[C---:B------:R-:W-:Y:S01]  /*0610*/  FMUL R0, R7.reuse, 3.141590118408203125 ;  /* 0x40490fd007007820 */ /* 0x040fe20000400000 */
[----:B------:R-:W-:Y:S03]  /*0620*/  BSSY.RECONVERGENT B0, `(.L_x_36) ;  /* 0x0000041000007945 */ /* 0x000fe60003800200 */
[----:B------:R-:W-:-:S04]  /*0630*/  FFMA R7, R7, 3.141590118408203125, R0 ;  /* 0x40490fd007077823 */ /* 0x000fc80000000000 */
[C---:B------:R-:W-:Y:S01]  /*0640*/  FMUL R0, R7.reuse, 0.63661974668502807617 ;  /* 0x3f22f98307007820 */ /* 0x040fe20000400000 */
[----:B------:R-:W-:-:S05]  /*0650*/  FSETP.GE.AND P0, PT, |R7|, 105615, PT ;  /* 0x47ce47800700780b */ /* 0x000fca0003f06200 */
[----:B------:R-:W0:Y:S02]  /*0660*/  F2I.NTZ R0, R0 ;  /* 0x0000000000007305 */ /* 0x000e240000203100 */
[----:B0-----:R-:W-:-:S05]  /*0670*/  I2FP.F32.S32 R2, R0 ;  /* 0x0000000000027245 */ /* 0x001fca0000201400 */
[----:B------:R-:W-:-:S04]  /*0680*/  FFMA R3, R2, -1.5707962512969970703, R7 ;  /* 0xbfc90fda02037823 */ /* 0x000fc80000000007 */
[----:B------:R-:W-:-:S04]  /*0690*/  FFMA R3, R2, -7.5497894158615963534e-08, R3 ;  /* 0xb3a2216802037823 */ /* 0x000fc80000000003 */
[----:B------:R-:W-:Y:S01]  /*06a0*/  FFMA R2, R2, -5.3903029534742383927e-15, R3 ;  /* 0xa7c234c502027823 */ /* 0x000fe20000000003 */
[----:B------:R-:W-:Y:S06]  /*06b0*/  @!P0 BRA `(.L_x_37) ;  /* 0x0000000000dc8947 */ /* 0x000fec0003800000 */
[----:B------:R-:W-:-:S13]  /*06c0*/  FSETP.NEU.AND P0, PT, |R7|, +INF , PT ;  /* 0x7f8000000700780b */ /* 0x000fda0003f0d200 */
[----:B------:R-:W-:Y:S01]  /*06d0*/  @!P0 FMUL R2, RZ, R7 ;  /* 0x00000007ff028220 */ /* 0x000fe20000400000 */
[----:B------:R-:W-:Y:S01]  /*06e0*/  @!P0 IMAD.MOV.U32 R0, RZ, RZ, RZ ;  /* 0x000000ffff008224 */ /* 0x000fe200078e00ff */
[----:B------:R-:W-:Y:S06]  /*06f0*/  @!P0 BRA `(.L_x_37) ;  /* 0x0000000000cc8947 */ /* 0x000fec0003800000 */
[----:B------:R-:W-:Y:S01]  /*0700*/  IMAD.SHL.U32 R2, R7, 0x100, RZ ;  /* 0x0000010007027824 */ /* 0x000fe200078e00ff */
[----:B------:R-:W0:Y:S01]  /*0710*/  LDCU.64 UR8, c[0x4][URZ] ;  /* 0x01000000ff0877ac */ /* 0x000e220008000a00 */
[----:B------:R-:W-:Y:S02]  /*0720*/  IMAD.MOV.U32 R8, RZ, RZ, RZ ;  /* 0x000000ffff087224 */ /* 0x000fe400078e00ff */
[----:B------:R-:W-:Y:S01]  /*0730*/  IMAD.MOV.U32 R0, RZ, RZ, R1 ;  /* 0x000000ffff007224 */ /* 0x000fe200078e0001 */
[----:B------:R-:W-:Y:S01]  /*0740*/  LOP3.LUT R13, R2, 0x80000000, RZ, 0xfc, !PT ;  /* 0x80000000020d7812 */ /* 0x000fe200078efcff */
[----:B------:R-:W-:Y:S01]  /*0750*/  UMOV UR5, URZ ;  /* 0x000000ff00057c82 */ /* 0x000fe20008000000 */
[----:B------:R-:W-:-:S05]  /*0760*/  UMOV UR4, URZ ;  /* 0x000000ff00047c82 */ /* 0x000fca0008000000 */
.L_x_38:
[----:B0-----:R-:W-:Y:S02]  /*0770*/  IMAD.U32 R10, RZ, RZ, UR8 ;  /* 0x00000008ff0a7e24 */ /* 0x001fe4000f8e00ff */
[----:B------:R-:W-:-:S05]  /*0780*/  IMAD.U32 R11, RZ, RZ, UR9 ;  /* 0x00000009ff0b7e24 */ /* 0x000fca000f8e00ff */
[----:B------:R-:W2:Y:S01]  /*0790*/  LDG.E.CONSTANT R2, desc[UR6][R10.64] ;  /* 0x000000060a027981 */ /* 0x000ea2000c1e9900 */
[----:B------:R-:W-:Y:S02]  /*07a0*/  UIADD3 UR8, UP0, UPT, UR8, 0x4, URZ ;  /* 0x0000000408087890 */ /* 0x000fe4000ff1e0ff */
[----:B------:R-:W-:Y:S02]  /*07b0*/  UIADD3 UR4, UPT, UPT, UR4, 0x1, URZ ;  /* 0x0000000104047890 */ /* 0x000fe4000fffe0ff */
[----:B------:R-:W-:Y:S02]  /*07c0*/  UIADD3.X UR9, UPT, UPT, URZ, UR9, URZ, UP0, !UPT ;  /* 0x00000009ff097290 */ /* 0x000fe400087fe4ff */
[----:B------:R-:W-:Y:S01]  /*07d0*/  UISETP.NE.AND UP0, UPT, UR4, 0x6, UPT ;  /* 0x000000060400788c */ /* 0x000fe2000bf05270 */
[----:B--2---:R-:W-:-:S03]  /*07e0*/  IMAD.WIDE.U32 R2, R2, R13, RZ ;  /* 0x0000000d02027225 */ /* 0x004fc600078e00ff */
[----:B------:R-:W-:-:S04]  /*07f0*/  IADD3 R9, P0, PT, R2, R8, RZ ;  /* 0x0000000802097210 */ /* 0x000fc80007f1e0ff */
[----:B------:R-:W-:Y:S01]  /*0800*/  IADD3.X R8, PT, PT, R3, UR5, RZ, P0, !PT ;  /* 0x0000000503087c10 */ /* 0x000fe200087fe4ff */
[----:B------:R0:W-:Y:S02]  /*0810*/  STL [R0], R9 ;  /* 0x0000000900007387 */ /* 0x0001e40000100800 */
[----:B0-----:R-:W-:Y:S01]  /*0820*/  VIADD R0, R0, 0x4 ;  /* 0x0000000400007836 */ /* 0x001fe20000000000 */
[----:B------:R-:W-:Y:S06]  /*0830*/  BRA.U UP0, `(.L_x_38) ;  /* 0xfffffffd00cc7547 */ /* 0x000fec000b83ffff */
[----:B------:R-:W-:Y:S01]  /*0840*/  SHF.R.U32.HI R4, RZ, 0x17, R7 ;  /* 0x00000017ff047819 */ /* 0x000fe20000011607 */
[----:B------:R0:W-:Y:S03]  /*0850*/  STL [R1+0x18], R8 ;  /* 0x0000180801007387 */ /* 0x0001e60000100800 */
[C---:B------:R-:W-:Y:S02]  /*0860*/  LOP3.LUT R0, R4.reuse, 0xe0, RZ, 0xc0, !PT ;  /* 0x000000e004007812 */ /* 0x040fe400078ec0ff */
[----:B------:R-:W-:-:S03]  /*0870*/  LOP3.LUT P0, RZ, R4, 0x1f, RZ, 0xc0, !PT ;  /* 0x0000001f04ff7812 */ /* 0x000fc6000780c0ff */
[----:B------:R-:W-:-:S05]  /*0880*/  VIADD R0, R0, 0xffffff80 ;  /* 0xffffff8000007836 */ /* 0x000fca0000000000 */
[----:B------:R-:W-:-:S05]  /*0890*/  SHF.R.U32.HI R0, RZ, 0x5, R0 ;  /* 0x00000005ff007819 */ /* 0x000fca0000011600 */
[----:B------:R-:W-:-:S05]  /*08a0*/  IMAD R9, R0, -0x4, R1 ;  /* 0xfffffffc00097824 */ /* 0x000fca00078e0201 */
[----:B------:R-:W2:Y:S04]  /*08b0*/  LDL R0, [R9+0x18] ;  /* 0x0000180009007983 */ /* 0x000ea80000100800 */
[----:B------:R-:W2:Y:S04]  /*08c0*/  LDL R3, [R9+0x14] ;  /* 0x0000140009037983 */ /* 0x000ea80000100800 */
[----:B------:R-:W3:Y:S01]  /*08d0*/  @P0 LDL R2, [R9+0x10] ;  /* 0x0000100009020983 */ /* 0x000ee20000100800 */
[----:B------:R-:W-:Y:S01]  /*08e0*/  LOP3.LUT R4, R4, 0x1f, RZ, 0xc0, !PT ;  /* 0x0000001f04047812 */ /* 0x000fe200078ec0ff */
[----:B------:R-:W-:Y:S01]  /*08f0*/  UMOV UR4, 0x54442d19 ;  /* 0x54442d1900047882 */ /* 0x000fe20000000000 */
[----:B------:R-:W-:-:S02]  /*0900*/  UMOV UR5, 0x3bf921fb ;  /* 0x3bf921fb00057882 */ /* 0x000fc40000000000 */
[-C--:B--2---:R-:W-:Y:S02]  /*0910*/  @P0 SHF.L.W.U32.HI R0, R3, R4.reuse, R0 ;  /* 0x0000000403000219 */ /* 0x084fe40000010e00 */
[----:B---3--:R-:W-:Y:S02]  /*0920*/  @P0 SHF.L.W.U32.HI R3, R2, R4, R3 ;  /* 0x0000000402030219 */ /* 0x008fe40000010e03 */
[----:B------:R-:W-:Y:S02]  /*0930*/  ISETP.GE.AND P0, PT, R7, RZ, PT ;  /* 0x000000ff0700720c */ /* 0x000fe40003f06270 */
[C---:B------:R-:W-:Y:S01]  /*0940*/  SHF.L.W.U32.HI R2, R3.reuse, 0x2, R0 ;  /* 0x0000000203027819 */ /* 0x040fe20000010e00 */
[----:B------:R-:W-:-:S03]  /*0950*/  IMAD.SHL.U32 R3, R3, 0x4, RZ ;  /* 0x0000000403037824 */ /* 0x000fc600078e00ff */
[----:B------:R-:W-:-:S04]  /*0960*/  SHF.R.S32.HI R4, RZ, 0x1f, R2 ;  /* 0x0000001fff047819 */ /* 0x000fc80000011402 */
[C---:B------:R-:W-:Y:S02]  /*0970*/  LOP3.LUT R10, R4.reuse, R3, RZ, 0x3c, !PT ;  /* 0x00000003040a7212 */ /* 0x040fe400078e3cff */
[----:B------:R-:W-:Y:S02]  /*0980*/  LOP3.LUT R11, R4, R2, RZ, 0x3c, !PT ;  /* 0x00000002040b7212 */ /* 0x000fe400078e3cff */
[----:B------:R-:W-:Y:S02]  /*0990*/  SHF.R.U32.HI R3, RZ, 0x1e, R0 ;  /* 0x0000001eff037819 */ /* 0x000fe40000011600 */
[C---:B------:R-:W-:Y:S02]  /*09a0*/  LOP3.LUT R4, R2.reuse, R7, RZ, 0x3c, !PT ;  /* 0x0000000702047212 */ /* 0x040fe400078e3cff */
[----:B------:R-:W0:Y:S01]  /*09b0*/  I2F.F64.S64 R10, R10 ;  /* 0x0000000a000a7312 */ /* 0x000e220000301c00 */
[----:B------:R-:W-:Y:S02]  /*09c0*/  LEA.HI R0, R2, R3, RZ, 0x1 ;  /* 0x0000000302007211 */ /* 0x000fe400078f08ff */
[----:B------:R-:W-:-:S03]  /*09d0*/  ISETP.GE.AND P1, PT, R4, RZ, PT ;  /* 0x000000ff0400720c */ /* 0x000fc60003f26270 */
[----:B------:R-:W-:-:S04]  /*09e0*/  IMAD.MOV R2, RZ, RZ, -R0 ;  /* 0x000000ffff027224 */ /* 0x000fc800078e0a00 */
[----:B------:R-:W-:Y:S01]  /*09f0*/  @!P0 IMAD.MOV.U32 R0, RZ, RZ, R2 ;  /* 0x000000ffff008224 */ /* 0x000fe200078e0002 */
[----:B0-----:R-:W-:-:S10]  /*0a00*/  DMUL R8, R10, UR4 ;  /* 0x000000040a087c28 */ /* 0x001fd40008000000 */
[----:B------:R-:W0:Y:S02]  /*0a10*/  F2F.F32.F64 R8, R8 ;  /* 0x0000000800087310 */ /* 0x000e240000301000 */
[----:B0-----:R-:W-:-:S07]  /*0a20*/  FSEL R2, -R8, R8, !P1 ;  /* 0x0000000808027208 */ /* 0x001fce0004800100 */
.L_x_37:
[----:B------:R-:W-:Y:S05]  /*0a30*/  BSYNC.RECONVERGENT B0 ;  /* 0x0000000000007941 */ /* 0x000fea0003800200 */
.L_x_36:
[----:B------:R-:W-:Y:S02]  /*0a40*/  IMAD.MOV.U32 R9, RZ, RZ, 0x37cbac00 ;  /* 0x37cbac00ff097424 */ /* 0x000fe400078e00ff */
[----:B------:R-:W-:Y:S01]  /*0a50*/  FMUL R3, R2, R2 ;  /* 0x0000000202037220 */ /* 0x000fe20000400000 */
[----:B------:R-:W-:Y:S01]  /*0a60*/  LOP3.LUT R8, R0, 0x1, RZ, 0xc0, !PT ;  /* 0x0000000100087812 */ /* 0x000fe200078ec0ff */
[----:B------:R-:W-:Y:S02]  /*0a70*/  IMAD.MOV.U32 R10, RZ, RZ, 0x3d2aaabb ;  /* 0x3d2aaabbff0a7424 */ /* 0x000fe400078e00ff */
[----:B------:R-:W-:Y:S01]  /*0a80*/  FADD R17, R7, 2.0940001010894775391 ;  /* 0x4006041907117421 */ /* 0x000fe20000000000 */
[----:B------:R-:W-:Y:S01]  /*0a90*/  FFMA R4, R3, R9, -0.0013887860113754868507 ;  /* 0xbab607ed03047423 */ /* 0x000fe20000000009 */
[----:B------:R-:W-:Y:S01]  /*0aa0*/  ISETP.NE.U32.AND P0, PT, R8, 0x1, PT ;  /* 0x000000010800780c */ /* 0x000fe20003f05070 */
[----:B------:R-:W-:Y:S01]  /*0ab0*/  IMAD.MOV.U32 R11, RZ, RZ, 0x3effffff ;  /* 0x3effffffff0b7424 */ /* 0x000fe200078e00ff */
[----:B------:R-:W-:Y:S01]  /*0ac0*/  LOP3.LUT P1, RZ, R0, 0x2, RZ, 0xc0, !PT ;  /* 0x0000000200ff7812 */ /* 0x000fe2000782c0ff */
[----:B------:R-:W-:Y:S01]  /*0ad0*/  FMUL R14, R17, 0.63661974668502807617 ;  /* 0x3f22f983110e7820 */ /* 0x000fe20000400000 */
[----:B------:R-:W-:Y:S01]  /*0ae0*/  FSEL R4, R4, -0.00019574658654164522886, !P0 ;  /* 0xb94d415304047808 */ /* 0x000fe20004000000 */
[----:B------:R-:W-:Y:S01]  /*0af0*/  IMAD.MOV.U32 R12, RZ, RZ, 0x42fe0000 ;  /* 0x42fe0000ff0c7424 */ /* 0x000fe200078e00ff */
[----:B------:R-:W-:Y:S01]  /*0b00*/  FSEL R8, R10, 0.0083327032625675201416, !P0 ;  /* 0x3c0885e40a087808 */ /* 0x000fe20004000000 */
[----:B------:R-:W-:Y:S01]  /*0b10*/  BSSY.RECONVERGENT B0, `(.L_x_39) ;  /* 0x0000048000007945 */ /* 0x000fe20003800200 */
[----:B------:R-:W-:-:S02]  /*0b20*/  FSEL R0, R2, 1, P0 ;  /* 0x3f80000002007808 */ /* 0x000fc40000000000 */
[----:B------:R-:W0:Y:S01]  /*0b30*/  F2I.NTZ R2, R14 ;  /* 0x0000000e00027305 */ /* 0x000e220000203100 */
[----:B------:R-:W-:Y:S01]  /*0b40*/  FFMA R4, R3, R4, R8 ;  /* 0x0000000403047223 */ /* 0x000fe20000000008 */
[----:B------:R-:W-:Y:S02]  /*0b50*/  FSEL R8, -R11, -0.16666662693023681641, !P0 ;  /* 0xbe2aaaa80b087808 */ /* 0x000fe40004000100 */
[----:B------:R-:W-:-:S03]  /*0b60*/  FSETP.GE.AND P0, PT, |R17|, 105615, PT ;  /* 0x47ce47801100780b */ /* 0x000fc60003f06200 */
[C---:B------:R-:W-:Y:S01]  /*0b70*/  FFMA R4, R3.reuse, R4, R8 ;  /* 0x0000000403047223 */ /* 0x040fe20000000008 */
[----:B------:R-:W-:-:S04]  /*0b80*/  FFMA R3, R3, R0, RZ ;  /* 0x0000000003037223 */ /* 0x000fc800000000ff */
[----:B------:R-:W-:Y:S01]  /*0b90*/  FFMA R3, R3, R4, R0 ;  /* 0x0000000403037223 */ /* 0x000fe20000000000 */
[----:B0-----:R-:W-:-:S03]  /*0ba0*/  I2FP.F32.S32 R0, R2 ;  /* 0x0000000200007245 */ /* 0x001fc60000201400 */
[----:B------:R-:W-:-:S04]  /*0bb0*/  @P1 FADD R3, RZ, -R3 ;  /* 0x80000003ff031221 */ /* 0x000fc80000000000 */
[----:B------:R-:W-:Y:S01]  /*0bc0*/  FFMA R13, R3, R12, 128 ;  /* 0x43000000030d7423 */ /* 0x000fe2000000000c */
[----:B------:R-:W-:-:S04]  /*0bd0*/  FFMA R3, R0, -1.5707962512969970703, R17 ;  /* 0xbfc90fda00037823 */ /* 0x000fc80000000011 */
[C---:B------:R-:W-:Y:S01]  /*0be0*/  FFMA R3, R0.reuse, -7.5497894158615963534e-08, R3 ;  /* 0xb3a2216800037823 */ /* 0x040fe20000000003 */
[----:B------:R-:W0:Y:S03]  /*0bf0*/  F2I.U32.TRUNC.NTZ R13, R13 ;  /* 0x0000000d000d7305 */ /* 0x000e26000020f000 */
[----:B------:R-:W-:Y:S01]  /*0c00*/  FFMA R0, R0, -5.3903029534742383927e-15, R3 ;  /* 0xa7c234c500007823 */ /* 0x000fe20000000003 */
[----:B------:R-:W-:Y:S06]  /*0c10*/  @!P0 BRA `(.L_x_40) ;  /* 0x0000000000dc8947 */ /* 0x000fec0003800000 */
[----:B------:R-:W-:-:S13]  /*0c20*/  FSETP.NEU.AND P0, PT, |R17|, +INF , PT ;  /* 0x7f8000001100780b */ /* 0x000fda0003f0d200 */
[----:B------:R-:W-:Y:S01]  /*0c30*/  @!P0 FMUL R0, RZ, R17 ;  /* 0x00000011ff008220 */ /* 0x000fe20000400000 */
[----:B------:R-:W-:Y:S01]  /*0c40*/  @!P0 IMAD.MOV.U32 R2, RZ, RZ, RZ ;  /* 0x000000ffff028224 */ /* 0x000fe200078e00ff */
[----:B------:R-:W-:Y:S06]  /*0c50*/  @!P0 BRA `(.L_x_40) ;  /* 0x0000000000cc8947 */ /* 0x000fec0003800000 */
[----:B------:R-:W-:Y:S01]  /*0c60*/  IMAD.SHL.U32 R2, R17, 0x100, RZ ;  /* 0x0000010011027824 */ /* 0x000fe200078e00ff */
[----:B------:R-:W1:Y:S01]  /*0c70*/  LDCU.64 UR8, c[0x4][URZ] ;  /* 0x01000000ff0877ac */ /* 0x000e620008000a00 */
[----:B------:R-:W-:Y:S02]  /*0c80*/  IMAD.MOV.U32 R8, RZ, RZ, RZ ;  /* 0x000000ffff087224 */ /* 0x000fe400078e00ff */
[----:B------:R-:W-:Y:S01]  /*0c90*/  IMAD.MOV.U32 R0, RZ, RZ, R1 ;  /* 0x000000ffff007224 */ /* 0x000fe200078e0001 */
[----:B------:R-:W-:Y:S01]  /*0ca0*/  LOP3.LUT R21, R2, 0x80000000, RZ, 0xfc, !PT ;  /* 0x8000000002157812 */ /* 0x000fe200078efcff */
[----:B------:R-:W-:Y:S01]  /*0cb0*/  UMOV UR5, URZ ;  /* 0x000000ff00057c82 */ /* 0x000fe20008000000 */
[----:B------:R-:W-:-:S05]  /*0cc0*/  UMOV UR4, URZ ;  /* 0x000000ff00047c82 */ /* 0x000fca0008000000 */
.L_x_41:
[----:B-1----:R-:W-:Y:S02]  /*0cd0*/  IMAD.U32 R14, RZ, RZ, UR8 ;  /* 0x00000008ff0e7e24 */ /* 0x002fe4000f8e00ff */
        /* <DEDUP_REMOVED lines=10> */
[----:B-1----:R-:W-:Y:S01]  /*0d80*/  VIADD R0, R0, 0x4 ;  /* 0x0000000400007836 */ /* 0x002fe20000000000 */
        /* <DEDUP_REMOVED lines=19> */
[----:B------:R-:W-:Y:S02]  /*0ec0*/  SHF.R.S32.HI R4, RZ, 0x1f, R2 ;  /* 0x0000001fff047819 */ /* 0x000fe40000011402 */
[----:B------:R-:W-:Y:S02]  /*0ed0*/  LOP3.LUT R17, R2, R17, RZ, 0x3c, !PT ;  /* 0x0000001102117212 */ /* 0x000fe400078e3cff */
[C---:B------:R-:W-:Y:S02]  /*0ee0*/  LOP3.LUT R14, R4.reuse, R3, RZ, 0x3c, !PT ;  /* 0x00000003040e7212 */ /* 0x040fe400078e3cff */
[----:B------:R-:W-:Y:S02]  /*0ef0*/  LOP3.LUT R15, R4, R2, RZ, 0x3c, !PT ;  /* 0x00000002040f7212 */ /* 0x000fe400078e3cff */
[----:B------:R-:W-:Y:S02]  /*0f00*/  SHF.R.U32.HI R3, RZ, 0x1e, R0 ;  /* 0x0000001eff037819 */ /* 0x000fe40000011600 */
[----:B------:R-:W-:-:S02]  /*0f10*/  ISETP.GE.AND P1, PT, R17, RZ, PT ;  /* 0x000000ff1100720c */ /* 0x000fc40003f26270 */
[----:B------:R-:W2:Y:S01]  /*0f20*/  I2F.F64.S64 R14, R14 ;  /* 0x0000000e000e7312 */ /* 0x000ea20000301c00 */
[----:B------:R-:W-:-:S05]  /*0f30*/  LEA.HI R2, R2, R3, RZ, 0x1 ;  /* 0x0000000302027211 */ /* 0x000fca00078f08ff */
[----:B------:R-:W-:-:S04]  /*0f40*/  IMAD.MOV R0, RZ, RZ, -R2 ;  /* 0x000000ffff007224 */ /* 0x000fc800078e0a02 */
[----:B------:R-:W-:Y:S01]  /*0f50*/  @!P0 IMAD.MOV.U32 R2, RZ, RZ, R0 ;  /* 0x000000ffff028224 */ /* 0x000fe200078e0000 */
[----:B--2---:R-:W-:-:S10]  /*0f60*/  DMUL R18, R14, UR4 ;  /* 0x000000040e127c28 */ /* 0x004fd40008000000 */
[----:B------:R-:W2:Y:S02]  /*0f70*/  F2F.F32.F64 R18, R18 ;  /* 0x0000001200127310 */ /* 0x000ea40000301000 */
[----:B-12---:R-:W-:-:S07]  /*0f80*/  FSEL R0, -R18, R18, !P1 ;  /* 0x0000001212007208 */ /* 0x006fce0004800100 */
.L_x_40:
[----:B------:R-:W-:Y:S05]  /*0f90*/  BSYNC.RECONVERGENT B0 ;  /* 0x0000000000007941 */ /* 0x000fea0003800200 */
.L_x_39:
[----:B------:R-:W-:Y:S01]  /*0fa0*/  FMUL R3, R0, R0 ;  /* 0x0000000000037220 */ /* 0x000fe20000400000 */
[C---:B------:R-:W-:Y:S01]  /*0fb0*/  LOP3.LUT R8, R2.reuse, 0x1, RZ, 0xc0, !PT ;  /* 0x0000000102087812 */ /* 0x040fe200078ec0ff */
[----:B------:R-:W-:Y:S01]  /*0fc0*/  FADD R7, R7, 4.1880002021789550781 ;  /* 0x4086041907077421 */ /* 0x000fe20000000000 */
[----:B------:R-:W-:Y:S01]  /*0fd0*/  LOP3.LUT P1, RZ, R2, 0x2, RZ, 0xc0, !PT ;  /* 0x0000000202ff7812 */ /* 0x000fe2000782c0ff */
[----:B------:R-:W-:Y:S01]  /*0fe0*/  FFMA R4, R3, R9, -0.0013887860113754868507 ;  /* 0xbab607ed03047423 */ /* 0x000fe20000000009 */
[----:B------:R-:W-:Y:S01]  /*0ff0*/  ISETP.NE.U32.AND P0, PT, R8, 0x1, PT ;  /* 0x000000010800780c */ /* 0x000fe20003f05070 */
[----:B------:R-:W-:Y:S01]  /*1000*/  FMUL R2, R7, 0.63661974668502807617 ;  /* 0x3f22f98307027820 */ /* 0x000fe20000400000 */
[----:B------:R-:W-:Y:S02]  /*1010*/  BSSY.RECONVERGENT B0, `(.L_x_42) ;  /* 0x000004a000007945 */ /* 0x000fe40003800200 */
[----:B------:R-:W-:Y:S02]  /*1020*/  FSEL R4, R4, -0.00019574658654164522886, !P0 ;  /* 0xb94d415304047808 */ /* 0x000fe40004000000 */
[----:B------:R-:W-:Y:S01]  /*1030*/  FSEL R8, R10, 0.0083327032625675201416, !P0 ;  /* 0x3c0885e40a087808 */ /* 0x000fe20004000000 */
[----:B------:R-:W1:Y:S01]  /*1040*/  F2I.NTZ R2, R2 ;  /* 0x0000000200027305 */ /* 0x000e620000203100 */
[----:B------:R-:W-:-:S03]  /*1050*/  FSEL R0, R0, 1, P0 ;  /* 0x3f80000000007808 */ /* 0x000fc60000000000 */
[----:B------:R-:W-:Y:S01]  /*1060*/  FFMA R4, R3, R4, R8 ;  /* 0x0000000403047223 */ /* 0x000fe20000000008 */
[----:B------:R-:W-:Y:S02]  /*1070*/  FSEL R8, -R11, -0.16666662693023681641, !P0 ;  /* 0xbe2aaaa80b087808 */ /* 0x000fe40004000100 */
[----:B------:R-:W-:-:S03]  /*1080*/  FSETP.GE.AND P0, PT, |R7|, 105615, PT ;  /* 0x47ce47800700780b */ /* 0x000fc60003f06200 */
[C---:B------:R-:W-:Y:S01]  /*1090*/  FFMA R4, R3.reuse, R4, R8 ;  /* 0x0000000403047223 */ /* 0x040fe20000000008 */
[----:B------:R-:W-:-:S04]  /*10a0*/  FFMA R3, R3, R0, RZ ;  /* 0x0000000003037223 */ /* 0x000fc800000000ff */
[----:B------:R-:W-:Y:S01]  /*10b0*/  FFMA R3, R3, R4, R0 ;  /* 0x0000000403037223 */ /* 0x000fe20000000000 */
[----:B-1----:R-:W-:-:S03]  /*10c0*/  I2FP.F32.S32 R0, R2 ;  /* 0x0000000200007245 */ /* 0x002fc60000201400 */
[----:B------:R-:W-:-:S04]  /*10d0*/  @P1 FADD R3, RZ, -R3 ;  /* 0x80000003ff031221 */ /* 0x000fc80000000000 */
[----:B------:R-:W-:Y:S01]  /*10e0*/  FFMA R16, R3, R12, 128 ;  /* 0x4300000003107423 */ /* 0x000fe2000000000c */
[----:B------:R-:W-:-:S04]  /*10f0*/  FFMA R3, R0, -1.5707962512969970703, R7 ;  /* 0xbfc90fda00037823 */ /* 0x000fc80000000007 */
[C---:B------:R-:W-:Y:S01]  /*1100*/  FFMA R3, R0.reuse, -7.5497894158615963534e-08, R3 ;  /* 0xb3a2216800037823 */ /* 0x040fe20000000003 */
[----:B------:R-:W1:Y:S03]  /*1110*/  F2I.U32.TRUNC.NTZ R16, R16 ;  /* 0x0000001000107305 */ /* 0x000e66000020f000 */
[----:B------:R-:W-:Y:S01]  /*1120*/  FFMA R0, R0, -5.3903029534742383927e-15, R3 ;  /* 0xa7c234c500007823 */ /* 0x000fe20000000003 */
[----:B------:R-:W-:Y:S06]  /*1130*/  @!P0 BRA `(.L_x_43) ;  /* 0x0000000000dc8947 */ /* 0x000fec0003800000 */
[----:B------:R-:W-:-:S13]  /*1140*/  FSETP.NEU.AND P0, PT, |R7|, +INF , PT ;  /* 0x7f8000000700780b */ /* 0x000fda0003f0d200 */
[----:B------:R-:W-:Y:S01]  /*1150*/  @!P0 FMUL R0, RZ, R7 ;  /* 0x00000007ff008220 */ /* 0x000fe20000400000 */
[----:B------:R-:W-:Y:S01]  /*1160*/  @!P0 IMAD.MOV.U32 R2, RZ, RZ, RZ ;  /* 0x000000ffff028224 */ /* 0x000fe200078e00ff */
[----:B------:R-:W-:Y:S06]  /*1170*/  @!P0 BRA `(.L_x_43) ;  /* 0x0000000000cc8947 */ /* 0x000fec0003800000 */
[----:B------:R-:W-:Y:S01]  /*1180*/  IMAD.SHL.U32 R2, R7, 0x100, RZ ;  /* 0x0000010007027824 */ /* 0x000fe200078e00ff */
[----:B------:R-:W2:Y:S01]  /*1190*/  LDCU.64 UR8, c[0x4][URZ] ;  /* 0x01000000ff0877ac */ /* 0x000ea20008000a00 */
[----:B------:R-:W-:Y:S02]  /*11a0*/  IMAD.MOV.U32 R8, RZ, RZ, RZ ;  /* 0x000000ffff087224 */ /* 0x000fe400078e00ff */
[----:B------:R-:W-:Y:S01]  /*11b0*/  IMAD.MOV.U32 R0, RZ, RZ, R1 ;  /* 0x000000ffff007224 */ /* 0x000fe200078e0001 */
[----:B------:R-:W-:Y:S01]  /*11c0*/  LOP3.LUT R19, R2, 0x80000000, RZ, 0xfc, !PT ;  /* 0x8000000002137812 */ /* 0x000fe200078efcff */
[----:B------:R-:W-:Y:S01]  /*11d0*/  UMOV UR5, URZ ;  /* 0x000000ff00057c82 */ /* 0x000fe20008000000 */
[----:B------:R-:W-:-:S05]  /*11e0*/  UMOV UR4, URZ ;  /* 0x000000ff00047c82 */ /* 0x000fca0008000000 */
.L_x_44:
[----:B--2---:R-:W-:Y:S02]  /*11f0*/  IMAD.U32 R14, RZ, RZ, UR8 ;  /* 0x00000008ff0e7e24 */ /* 0x004fe4000f8e00ff */
        /* <DEDUP_REMOVED lines=10> */
[----:B--2---:R-:W-:Y:S01]  /*12a0*/  VIADD R0, R0, 0x4 ;  /* 0x0000000400007836 */ /* 0x004fe20000000000 */
        /* <DEDUP_REMOVED lines=8> */
[----:B------:R-:W3:Y:S04]  /*1330*/  LDL R0, [R17+0x18] ;  /* 0x0000180011007983 */ /* 0x000ee80000100800 */
[----:B------:R-:W3:Y:S04]  /*1340*/  LDL R3, [R17+0x14] ;  /* 0x0000140011037983 */ /* 0x000ee80000100800 */
[----:B------:R-:W4:Y:S01]  /*1350*/  @P0 LDL R2, [R17+0x10] ;  /* 0x0000100011020983 */ /* 0x000f220000100800 */
[----:B------:R-:W-:Y:S01]  /*1360*/  LOP3.LUT R4, R4, 0x1f, RZ, 0xc0, !PT ;  /* 0x0000001f04047812 */ /* 0x000fe200078ec0ff */
[----:B------:R-:W-:Y:S01]  /*1370*/  UMOV UR4, 0x54442d19 ;  /* 0x54442d1900047882 */ /* 0x000fe20000000000 */
[----:B------:R-:W-:-:S02]  /*1380*/  UMOV UR5, 0x3bf921fb ;  /* 0x3bf921fb00057882 */ /* 0x000fc40000000000 */
[-C--:B---3--:R-:W-:Y:S02]  /*1390*/  @P0 SHF.L.W.U32.HI R0, R3, R4.reuse, R0 ;  /* 0x0000000403000219 */ /* 0x088fe40000010e00 */
[----:B----4-:R-:W-:Y:S02]  /*13a0*/  @P0 SHF.L.W.U32.HI R3, R2, R4, R3 ;  /* 0x0000000402030219 */ /* 0x010fe40000010e03 */
        /* <DEDUP_REMOVED lines=9> */
[----:B------:R-:W3:Y:S01]  /*1440*/  I2F.F64.S64 R14, R14 ;  /* 0x0000000e000e7312 */ /* 0x000ee20000301c00 */
[----:B------:R-:W-:-:S05]  /*1450*/  LEA.HI R2, R2, R3, RZ, 0x1 ;  /* 0x0000000302027211 */ /* 0x000fca00078f08ff */
[----:B------:R-:W-:-:S04]  /*1460*/  IMAD.MOV R0, RZ, RZ, -R2 ;  /* 0x000000ffff007224 */ /* 0x000fc800078e0a02 */
[----:B------:R-:W-:Y:S01]  /*1470*/  @!P0 IMAD.MOV.U32 R2, RZ, RZ, R0 ;  /* 0x000000ffff028224 */ /* 0x000fe200078e0000 */
[----:B---3--:R-:W-:-:S10]  /*1480*/  DMUL R18, R14, UR4 ;  /* 0x000000040e127c28 */ /* 0x008fd40008000000 */
[----:B------:R-:W3:Y:S02]  /*1490*/  F2F.F32.F64 R18, R18 ;  /* 0x0000001200127310 */ /* 0x000ee40000301000 */
[----:B--23--:R-:W-:-:S07]  /*14a0*/  FSEL R0, -R18, R18, !P1 ;  /* 0x0000001212007208 */ /* 0x00cfce0004800100 */
.L_x_43:
[----:B------:R-:W-:Y:S05]  /*14b0*/  BSYNC.RECONVERGENT B0 ;  /* 0x0000000000007941 */ /* 0x000fea0003800200 */
.L_x_42:
[----:B------:R-:W-:Y:S01]  /*14c0*/  FMUL R3, R0, R0 ;  /* 0x0000000000037220 */ /* 0x000fe20000400000 */
[C---:B------:R-:W-:Y:S01]  /*14d0*/  LOP3.LUT R4, R2.reuse, 0x1, RZ, 0xc0, !PT ;  /* 0x0000000102047812 */ /* 0x040fe200078ec0ff */
[----:B------:R-:W2:Y:S01]  /*14e0*/  LDCU.64 UR4, c[0x0][0x380] ;  /* 0x00007000ff0477ac */ /* 0x000ea20008000a00 */
[----:B------:R-:W-:Y:S01]  /*14f0*/  LOP3.LUT P1, RZ, R2, 0x2, RZ, 0xc0, !PT ;  /* 0x0000000202ff7812 */ /* 0x000fe2000782c0ff */
[----:B------:R-:W-:Y:S01]  /*1500*/  FFMA R9, R3, R9, -0.0013887860113754868507 ;  /* 0xbab607ed03097423 */ /* 0x000fe20000000009 */
[----:B------:R-:W-:Y:S01]  /*1510*/  ISETP.NE.U32.AND P0, PT, R4, 0x1, PT ;  /* 0x000000010400780c */ /* 0x000fe20003f05070 */
[----:B------:R-:W-:-:S03]  /*1520*/  IMAD R5, R6, 0x3e8, R5 ;  /* 0x000003e806057824 */ /* 0x000fc600078e0205 */
[----:B------:R-:W-:Y:S02]  /*1530*/  FSEL R10, R10, 0.0083327032625675201416, !P0 ;  /* 0x3c0885e40a0a7808 */ /* 0x000fe40004000000 */
[----:B------:R-:W-:Y:S02]  /*1540*/  FSEL R4, R9, -0.00019574658654164522886, !P0 ;  /* 0xb94d415309047808 */ /* 0x000fe40004000000 */
[----:B------:R-:W-:Y:S02]  /*1550*/  FSEL R11, -R11, -0.16666662693023681641, !P0 ;  /* 0xbe2aaaa80b0b7808 */ /* 0x000fe40004000100 */
[----:B------:R-:W-:Y:S01]  /*1560*/  FSEL R0, R0, 1, P0 ;  /* 0x3f80000000007808 */ /* 0x000fe20000000000 */
[----:B------:R-:W-:-:S04]  /*1570*/  FFMA R4, R3, R4, R10 ;  /* 0x0000000403047223 */ /* 0x000fc8000000000a */
[C---:B------:R-:W-:Y:S01]  /*1580*/  FFMA R4, R3.reuse, R4, R11 ;  /* 0x0000000403047223 */ /* 0x040fe2000000000b */
[----:B------:R-:W-:-:S04]  /*1590*/  FFMA R3, R3, R0, RZ ;  /* 0x0000000003037223 */ /* 0x000fc800000000ff */
[----:B------:R-:W-:Y:S01]  /*15a0*/  FFMA R3, R3, R4, R0 ;  /* 0x0000000403037223 */ /* 0x000fe20000000000 */
[----:B------:R-:W-:Y:S02]  /*15b0*/  IMAD.SHL.U32 R0, R5, 0x4, RZ ;  /* 0x0000000405007824 */ /* 0x000fe400078e00ff */
[----:B------:R-:W-:Y:S02]  /*15c0*/  IMAD.MOV.U32 R4, RZ, RZ, 0xff ;  /* 0x000000ffff047424 */ /* 0x000fe400078e00ff */
[----:B------:R-:W-:Y:S01]  /*15d0*/  @P1 FADD R3, RZ, -R3 ;  /* 0x80000003ff031221 */ /* 0x000fe20000000000 */
[----:B--2---:R-:W-:-:S03]  /*15e0*/  IADD3 R2, P0, PT, R0, UR4, RZ ;  /* 0x0000000400027c10 */ /* 0x004fc6000ff1e0ff */
[----:B------:R-:W-:Y:S01]  /*15f0*/  FFMA R12, R3, R12, 128 ;  /* 0x43000000030c7423 */ /* 0x000fe2000000000c */
[----:B------:R-:W-:-:S03]  /*1600*/  LEA.HI.X.SX32 R3, R0, UR5, 0x1, P0 ;  /* 0x0000000500037c11 */ /* 0x000fc600080f0eff */
[----:B------:R-:W2:Y:S01]  /*1610*/  F2I.U32.TRUNC.NTZ R5, R12 ;  /* 0x0000000c00057305 */ /* 0x000ea2000020f000 */
[----:B------:R-:W-:Y:S01]  /*1620*/  PRMT R0, R4, 0x7610, R0 ;  /* 0x0000761004007816 */ /* 0x000fe20000000000 */
[----:B-1----:R-:W-:Y:S04]  /*1630*/  STG.E.U8 desc[UR6][R2.64+0x1], R16 ;  /* 0x0000011002007986 */ /* 0x002fe8000c101106 */
[----:B0-----:R-:W-:Y:S04]  /*1640*/  STG.E.U8 desc[UR6][R2.64+0x2], R13 ;  /* 0x0000020d02007986 */ /* 0x001fe8000c101106 */
[----:B------:R-:W-:Y:S04]  /*1650*/  STG.E.U8 desc[UR6][R2.64+0x3], R0 ;  /* 0x0000030002007986 */ /* 0x000fe8000c101106 */
[----:B--2---:R-:W-:Y:S01]  /*1660*/  STG.E.U8 desc[UR6][R2.64], R5 ;  /* 0x0000000502007986 */ /* 0x004fe2000c101106 */
[----:B------:R-:W-:Y:S05]  /*1670*/  EXIT ;  /* 0x000000000000794d */ /* 0x000fea0003800000 */
        .weak           $__internal_2_$__cuda_sm3x_div_rn_noftz_f32_slowpath
        .type           $__internal_2_$__cuda_sm3x_div_rn_noftz_f32_slowpath,@function
        .size           $__internal_2_$__cuda_sm3x_div_rn_noftz_f32_slowpath,(.L_x_128 - $__internal_2_$__cuda_sm3x_div_rn_noftz_f32_slowpath)
$__internal_2_$__cuda_sm3x_div_rn_noftz_f32_slowpath:
        /* <DEDUP_REMOVED lines=36> */
.L_x_46:
        /* <DEDUP_REMOVED lines=51> */
.L_x_53:
[----:B------:R-:W-:-:S04]  /*1bf0*/  LOP3.LUT R0, R0, 0x80000000, RZ, 0xc0, !PT ;  /* 0x8000000000007812 */ /* 0x000fc800078ec0ff */
[----:B------:R-:W-:Y:S01]  /*1c00*/  LOP3.LUT R0, R0, 0x7f800000, RZ, 0xfc, !PT ;  /* 0x7f80000000007812 */ /* 0x000fe200078efcff */
[----:B------:R-:W-:Y:S06]  /*1c10*/  BRA `(.L_x_54) ;  /* 0x0000000000047947 */ /* 0x000fec0003800000 */
.L_x_52:
[----:B------:R-:W-:-:S07]  /*1c20*/  IMAD R0, R7, 0x800000, R0 ;  /* 0x0080000007007824 */ /* 0x000fce00078e0200 */
.L_x_54:
[----:B------:R-:W-:Y:S05]  /*1c30*/  BSYNC.RECONVERGENT B2 ;  /* 0x0000000000027941 */ /* 0x000fea0003800200 */
.L_x_51:
[----:B------:R-:W-:Y:S05]  /*1c40*/  BRA `(.L_x_55) ;  /* 0x0000000000207947 */ /* 0x000fea0003800000 */
.L_x_50:
[----:B------:R-:W-:-:S04]  /*1c50*/  LOP3.LUT R0, R9, 0x80000000, R4, 0x48, !PT ;  /* 0x8000000009007812 */ /* 0x000fc800078e4804 */
[----:B------:R-:W-:Y:S01]  /*1c60*/  LOP3.LUT R0, R0, 0x7f800000, RZ, 0xfc, !PT ;  /* 0x7f80000000007812 */ /* 0x000fe200078efcff */
[----:B------:R-:W-:Y:S06]  /*1c70*/  BRA `(.L_x_55) ;  /* 0x0000000000147947 */ /* 0x000fec0003800000 */
.L_x_49:
[----:B------:R-:W-:Y:S01]  /*1c80*/  LOP3.LUT R0, R9, 0x80000000, R4, 0x48, !PT ;  /* 0x8000000009007812 */ /* 0x000fe200078e4804 */
[----:B------:R-:W-:Y:S06]  /*1c90*/  BRA `(.L_x_55) ;  /* 0x00000000000c7947 */ /* 0x000fec0003800000 */
.L_x_48:
[----:B------:R-:W0:Y:S01]  /*1ca0*/  MUFU.RSQ R0, -QNAN ;  /* 0xffc0000000007908 */ /* 0x000e220000001400 */
[----:B------:R-:W-:Y:S05]  /*1cb0*/  BRA `(.L_x_55) ;  /* 0x0000000000047947 */ /* 0x000fea0003800000 */
.L_x_47:
[----:B------:R-:W-:-:S07]  /*1cc0*/  FADD.FTZ R0, R0, R3 ;  /* 0x0000000300007221 */ /* 0x000fce0000010000 */
.L_x_55:
[----:B------:R-:W-:Y:S05]  /*1cd0*/  BSYNC.RECONVERGENT B1 ;  /* 0x0000000000017941 */ /* 0x000fea0003800200 */
.L_x_45:
[----:B------:R-:W-:-:S04]  /*1ce0*/  IMAD.MOV.U32 R3, RZ, RZ, 0x0 ;  /* 0x00000000ff037424 */ /* 0x000fc800078e00ff */
[----:B0-----:R-:W-:Y:S05]  /*1cf0*/  RET.REL.NODEC R2 `(_Z23drawHistogramBarsKernelPhPKjijiiii) ;  /* 0xffffffe002c07950 */ /* 0x001fea0003c3ffff */
.L_x_56:
        /* <DEDUP_REMOVED lines=16> */
.L_x_128:


//--------------------- .text._Z13drawBarKernelPhiiiihhh --------------------------
	.section	.text._Z13drawBarKernelPhiiiihhh,"ax",@progbits
	.align	128
        .global         _Z13drawBarKernelPhiiiihhh
        .type           _Z13drawBarKernelPhiiiihhh,@function
        .size           _Z13drawBarKernelPhiiiihhh,(.L_x_134 - _Z13drawBarKernelPhiiiihhh)
        .other          _Z13drawBarKernelPhiiiihhh,@"STO_CUDA_ENTRY STV_DEFAULT"
_Z13drawBarKernelPhiiiihhh:
.text._Z13drawBarKernelPhiiiihhh:
        /* <DEDUP_REMOVED lines=12> */
[----:B------:R-:W0:Y:S01]  /*00c0*/  LDCU.64 UR6, c[0x0][0x388] ;  /* 0x00007100ff0677ac */ /* 0x000e220008000a00 */
[----:B------:R-:W1:Y:S01]  /*00d0*/  LDCU.64 UR4, c[0x0][0x390] ;  /* 0x00007200ff0477ac */ /* 0x000e620008000a00 */
[----:B0-----:R-:W-:Y:S01]  /*00e0*/  ISETP.GE.AND P0, PT, R3, UR7, PT ;  /* 0x0000000703007c0c */ /* 0x001fe2000bf06270 */
[----:B-1----:R-:W-:-:S03]  /*00f0*/  UIADD3 UR4, UPT, UPT, UR4, UR6, URZ ;  /* 0x0000000604047290 */ /* 0x002fc6000fffe0ff */
[----:B------:R-:W-:Y:S01]  /*0100*/  ISETP.LT.OR P0, PT, R0, UR6, !P0 ;  /* 0x0000000600007c0c */ /* 0x000fe2000c701670 */
[----:B------:R-:W-:-:S03]  /*0110*/  UIADD3 UR5, UPT, UPT, UR7, UR5, URZ ;  /* 0x0000000507057290 */ /* 0x000fc6000fffe0ff */
[----:B------:R-:W-:-:S04]  /*0120*/  ISETP.GE.OR P0, PT, R0, UR4, P0 ;  /* 0x0000000400007c0c */ /* 0x000fc80008706670 */
[----:B------:R-:W-:-:S13]  /*0130*/  ISETP.GE.OR P0, PT, R3, UR5, P0 ;  /* 0x0000000503007c0c */ /* 0x000fda0008706670 */
[----:B------:R-:W-:Y:S05]  /*0140*/  @P0 EXIT ;  /* 0x000000000000094d */ /* 0x000fea0003800000 */
[----:B------:R-:W0:Y:S01]  /*0150*/  LDCU.64 UR6, c[0x0][0x380] ;  /* 0x00007000ff0677ac */ /* 0x000e220008000a00 */
[----:B------:R-:W1:Y:S01]  /*0160*/  LDC.U8 R7, c[0x0][0x399] ;  /* 0x0000e640ff077b82 */ /* 0x000e620000000000 */
[----:B------:R-:W-:Y:S01]  /*0170*/  IMAD R0, R3, 0x3e8, R0 ;  /* 0x000003e803007824 */ /* 0x000fe200078e0200 */
[----:B------:R-:W1:Y:S03]  /*0180*/  LDCU.64 UR4, c[0x0][0x358] ;  /* 0x00006b00ff0477ac */ /* 0x000e660008000a00 */
[----:B------:R-:W-:-:S03]  /*0190*/  IMAD.SHL.U32 R0, R0, 0x4, RZ ;  /* 0x0000000400007824 */ /* 0x000fc600078e00ff */
[----:B------:R-:W2:Y:S08]  /*01a0*/  LDC.U8 R9, c[0x0][0x39a] ;  /* 0x0000e680ff097b82 */ /* 0x000eb00000000000 */
[----:B------:R-:W3:Y:S01]  /*01b0*/  LDC.U8 R5, c[0x0][0x398] ;  /* 0x0000e600ff057b82 */ /* 0x000ee20000000000 */
[----:B0-----:R-:W-:-:S04]  /*01c0*/  IADD3 R2, P0, PT, R0, UR6, RZ ;  /* 0x0000000600027c10 */ /* 0x001fc8000ff1e0ff */
[----:B------:R-:W-:-:S05]  /*01d0*/  LEA.HI.X.SX32 R3, R0, UR7, 0x1, P0 ;  /* 0x0000000700037c11 */ /* 0x000fca00080f0eff */
[----:B-1----:R-:W-:Y:S04]  /*01e0*/  STG.E.U8 desc[UR4][R2.64+0x1], R7 ;  /* 0x0000010702007986 */ /* 0x002fe8000c101104 */
[----:B--2---:R-:W-:Y:S04]  /*01f0*/  STG.E.U8 desc[UR4][R2.64], R9 ;  /* 0x0000000902007986 */ /* 0x004fe8000c101104 */
[----:B---3--:R-:W-:Y:S01]  /*0200*/  STG.E.U8 desc[UR4][R2.64+0x2], R5 ;  /* 0x0000020502007986 */ /* 0x008fe2000c101104 */
[----:B------:R-:W-:Y:S05]  /*0210*/  EXIT ;  /* 0x000000000000794d */ /* 0x000fea0003800000 */
.L_x_57:
        /* <DEDUP_REMOVED lines=14> */
.L_x_134:


//--------------------- .text._Z17clearScreenKernelPhhhh --------------------------
	.section	.text._Z17clearScreenKernelPhhhh,"ax",@progbits
	.align	128
        .global         _Z17clearScreenKernelPhhhh
        .type           _Z17clearScreenKernelPhhhh,@function
        .size           _Z17clearScreenKernelPhhhh,(.L_x_135 - _Z17clearScreenKernelPhhhh)
        .other          _Z17clearScreenKernelPhhhh,@"STO_CUDA_ENTRY STV_DEFAULT"
_Z17clearScreenKernelPhhhh:
.text._Z17clearScreenKernelPhhhh:
        /* <DEDUP_REMOVED lines=13> */
[----:B------:R-:W1:Y:S01]  /*00d0*/  LDC.U8 R5, c[0x0][0x388] ;  /* 0x0000e200ff057b82 */ /* 0x000e620000000000 */
[----:B------:R-:W-:Y:S01]  /*00e0*/  IMAD R0, R3, 0x3e8, R0 ;  /* 0x000003e803007824 */ /* 0x000fe200078e0200 */
[----:B------:R-:W1:Y:S01]  /*00f0*/  LDCU.64 UR4, c[0x0][0x358] ;  /* 0x00006b00ff0477ac */ /* 0x000e620008000a00 */
[----:B------:R-:W-:Y:S02]  /*0100*/  IMAD.MOV.U32 R4, RZ, RZ, 0xff ;  /* 0x000000ffff047424 */ /* 0x000fe400078e00ff */
[----:B------:R-:W-:-:S03]  /*0110*/  IMAD.SHL.U32 R0, R0, 0x4, RZ ;  /* 0x0000000400007824 */ /* 0x000fc600078e00ff */
[----:B------:R-:W2:Y:S08]  /*0120*/  LDC.U8 R7, c[0x0][0x389] ;  /* 0x0000e240ff077b82 */ /* 0x000eb00000000000 */
[----:B------:R-:W3:Y:S01]  /*0130*/  LDC.U8 R9, c[0x0][0x38a] ;  /* 0x0000e280ff097b82 */ /* 0x000ee20000000000 */
[----:B0-----:R-:W-:-:S04]  /*0140*/  IADD3 R2, P0, PT, R0, UR6, RZ ;  /* 0x0000000600027c10 */ /* 0x001fc8000ff1e0ff */
[----:B------:R-:W-:Y:S02]  /*0150*/  LEA.HI.X.SX32 R3, R0, UR7, 0x1, P0 ;  /* 0x0000000700037c11 */ /* 0x000fe400080f0eff */
[----:B------:R-:W-:-:S03]  /*0160*/  PRMT R0, R4, 0x7610, R0 ;  /* 0x0000761004007816 */ /* 0x000fc60000000000 */
[----:B-1----:R-:W-:Y:S04]  /*0170*/  STG.E.U8 desc[UR4][R2.64+0x2], R5 ;  /* 0x0000020502007986 */ /* 0x002fe8000c101104 */
[----:B------:R-:W-:Y:S04]  /*0180*/  STG.E.U8 desc[UR4][R2.64+0x3], R0 ;  /* 0x0000030002007986 */ /* 0x000fe8000c101104 */
[----:B--2---:R-:W-:Y:S04]  /*0190*/  STG.E.U8 desc[UR4][R2.64+0x1], R7 ;  /* 0x0000010702007986 */ /* 0x004fe8000c101104 */
[----:B---3--:R-:W-:Y:S01]  /*01a0*/  STG.E.U8 desc[UR4][R2.64], R9 ;  /* 0x0000000902007986 */ /* 0x008fe2000c101104 */
[----:B------:R-:W-:Y:S05]  /*01b0*/  EXIT ;  /* 0x000000000000794d */ /* 0x000fea0003800000 */
.L_x_58:
        /* <DEDUP_REMOVED lines=12> */
.L_x_135:


//--------------------- .text._Z19radixSortPassKernelPjPKjS1_iii --------------------------
	.section	.text._Z19radixSortPassKernelPjPKjS1_iii,"ax",@progbits
	.align	128
        .global         _Z19radixSortPassKernelPjPKjS1_iii
        .type           _Z19radixSortPassKernelPjPKjS1_iii,@function
        .size           _Z19radixSortPassKernelPjPKjS1_iii,(.L_x_136 - _Z19radixSortPassKernelPjPKjS1_iii)
        .other          _Z19radixSortPassKernelPjPKjS1_iii,@"STO_CUDA_ENTRY STV_DEFAULT"
_Z19radixSortPassKernelPjPKjS1_iii:
.text._Z19radixSortPassKernelPjPKjS1_iii:
[----:B------:R-:W-:Y:S01]  /*0000*/  LDC R1, c[0x0][0x37c] ;  /* 0x0000df00ff017b82 */ /* 0x000fe20000000800 */
[----:B------:R-:W-:Y:S05]  /*0010*/  EXIT ;  /* 0x000000000000794d */ /* 0x000fea0003800000 */
.L_x_59:
        /* <DEDUP_REMOVED lines=14> */
.L_x_136:


//--------------------- .text._Z15countOnesKernelPKiPii --------------------------
	.section	.text._Z15countOnesKernelPKiPii,"ax",@progbits
	.align	128
        .global         _Z15countOnesKernelPKiPii
        .type           _Z15countOnesKernelPKiPii,@function
        .size           _Z15countOnesKernelPKiPii,(.L_x_137 - _Z15countOnesKernelPKiPii)
        .other          _Z15countOnesKernelPKiPii,@"STO_CUDA_ENTRY STV_DEFAULT"
_Z15countOnesKernelPKiPii:
.text._Z15countOnesKernelPKiPii:
[----:B------:R-:W-:Y:S01]  /*0000*/  LDC R1, c[0x0][0x37c] ;  /* 0x0000df00ff017b82 */ /* 0x000fe20000000800 */
[----:B------:R-:W0:Y:S01]  /*0010*/  S2R R0, SR_CTAID.X ;  /* 0x0000000000007919 */ /* 0x000e220000002500 */
[----:B------:R-:W1:Y:S01]  /*0020*/  LDCU UR4, c[0x0][0x360] ;  /* 0x00006c00ff0477ac */ /* 0x000e620008000800 */
[----:B------:R-:W2:Y:S01]  /*0030*/  S2R R2, SR_TID.X ;  /* 0x0000000000027919 */ /* 0x000ea20000002100 */
[----:B------:R-:W3:Y:S01]  /*0040*/  LDCU UR5, c[0x0][0x390] ;  /* 0x00007200ff0577ac */ /* 0x000ee20008000800 */
[----:B------:R-:W4:Y:S01]  /*0050*/  LDCU.64 UR6, c[0x0][0x358] ;  /* 0x00006b00ff0677ac */ /* 0x000f220008000a00 */
[----:B-1----:R-:W-:Y:S02]  /*0060*/  IMAD.U32 R8, RZ, RZ, UR4 ;  /* 0x00000004ff087e24 */ /* 0x002fe4000f8e00ff */
[----:B0-----:R-:W-:-:S04]  /*0070*/  IMAD R3, R0, UR4, RZ ;  /* 0x0000000400037c24 */ /* 0x001fc8000f8e02ff */
[----:B--2---:R-:W-:-:S05]  /*0080*/  IMAD R3, R3, 0x2, R2 ;  /* 0x0000000203037824 */ /* 0x004fca00078e0202 */
[C---:B------:R-:W-:Y:S02]  /*0090*/  IADD3 R9, PT, PT, R3.reuse, R8, RZ ;  /* 0x0000000803097210 */ /* 0x040fe40007ffe0ff */
[----:B---3--:R-:W-:Y:S02]  /*00a0*/  ISETP.GE.U32.AND P0, PT, R3, UR5, PT ;  /* 0x0000000503007c0c */ /* 0x008fe4000bf06070 */
[----:B------:R-:W-:-:S11]  /*00b0*/  ISETP.GE.U32.AND P1, PT, R9, UR5, PT ;  /* 0x0000000509007c0c */ /* 0x000fd6000bf26070 */
[----:B------:R-:W0:Y:S08]  /*00c0*/  @!P0 LDC.64 R4, c[0x0][0x380] ;  /* 0x0000e000ff048b82 */ /* 0x000e300000000a00 */
[----:B------:R-:W1:Y:S01]  /*00d0*/  @!P1 LDC.64 R6, c[0x0][0x380] ;  /* 0x0000e000ff069b82 */ /* 0x000e620000000a00 */
[----:B0-----:R-:W-:-:S04]  /*00e0*/  @!P0 IMAD.WIDE.U32 R4, R3, 0x4, R4 ;  /* 0x0000000403048825 */ /* 0x001fc800078e0004 */
[----:B------:R-:W-:Y:S02]  /*00f0*/  IMAD.MOV.U32 R3, RZ, RZ, RZ ;  /* 0x000000ffff037224 */ /* 0x000fe400078e00ff */
[----:B-1----:R-:W-:-:S04]  /*0100*/  @!P1 IMAD.WIDE.U32 R6, R9, 0x4, R6 ;  /* 0x0000000409069825 */ /* 0x002fc800078e0006 */
[----:B----4-:R-:W2:Y:S04]  /*0110*/  @!P0 LDG.E R3, desc[UR6][R4.64] ;  /* 0x0000000604038981 */ /* 0x010ea8000c1e1900 */
[----:B------:R-:W2:Y:S01]  /*0120*/  @!P1 LDG.E R6, desc[UR6][R6.64] ;  /* 0x0000000606069981 */ /* 0x000ea2000c1e1900 */
[----:B------:R-:W0:Y:S01]  /*0130*/  S2UR UR5, SR_CgaCtaId ;  /* 0x00000000000579c3 */ /* 0x000e220000008800 */
[----:B------:R-:W-:Y:S01]  /*0140*/  UMOV UR4, 0x400 ;  /* 0x0000040000047882 */ /* 0x000fe20000000000 */
[----:B------:R-:W-:Y:S01]  /*0150*/  ISETP.GE.U32.AND P0, PT, R8, 0x42, PT ;  /* 0x000000420800780c */ /* 0x000fe20003f06070 */
[----:B0-----:R-:W-:-:S06]  /*0160*/  ULEA UR4, UR5, UR4, 0x18 ;  /* 0x0000000405047291 */ /* 0x001fcc000f8ec0ff */
[C---:B------:R-:W-:Y:S01]  /*0170*/  LEA R10, R2.reuse, UR4, 0x2 ;  /* 0x00000004020a7c11 */ /* 0x040fe2000f8e10ff */
[----:B--2---:R-:W-:Y:S01]  /*0180*/  @!P1 IMAD.IADD R3, R3, 0x1, R6 ;  /* 0x0000000103039824 */ /* 0x004fe200078e0206 */
[----:B------:R-:W-:-:S04]  /*0190*/  ISETP.GT.U32.AND P1, PT, R2, 0x1f, PT ;  /* 0x0000001f0200780c */ /* 0x000fc80003f24070 */
[----:B------:R0:W-:Y:S01]  /*01a0*/  STS [R10], R3 ;  /* 0x000000030a007388 */ /* 0x0001e20000000800 */
[----:B------:R-:W-:Y:S06]  /*01b0*/  BAR.SYNC.DEFER_BLOCKING 0x0 ;  /* 0x0000000000007b1d */ /* 0x000fec0000010000 */
[----:B------:R-:W-:Y:S05]  /*01c0*/  @!P0 BRA `(.L_x_60) ;  /* 0x00000000002c8947 */ /* 0x000fea0003800000 */
.L_x_61:
[----:B------:R-:W-:-:S04]  /*01d0*/  SHF.R.U32.HI R7, RZ, 0x1, R8 ;  /* 0x00000001ff077819 */ /* 0x000fc80000011608 */
[----:B------:R-:W-:-:S13]  /*01e0*/  ISETP.GE.U32.AND P0, PT, R2, R7, PT ;  /* 0x000000070200720c */ /* 0x000fda0003f06070 */
[----:B0-----:R-:W-:Y:S01]  /*01f0*/  @!P0 LEA R3, R7, R10, 0x2 ;  /* 0x0000000a07038211 */ /* 0x001fe200078e10ff */
[----:B------:R-:W-:Y:S05]  /*0200*/  @!P0 LDS R4, [R10] ;  /* 0x000000000a048984 */ /* 0x000fea0000000800 */
[----:B------:R-:W0:Y:S02]  /*0210*/  @!P0 LDS R3, [R3] ;  /* 0x0000000003038984 */ /* 0x000e240000000800 */
[----:B0-----:R-:W-:-:S05]  /*0220*/  @!P0 IMAD.IADD R5, R3, 0x1, R4 ;  /* 0x0000000103058824 */ /* 0x001fca00078e0204 */
[----:B------:R1:W-:Y:S01]  /*0230*/  @!P0 STS [R10], R5 ;  /* 0x000000050a008388 */ /* 0x0003e20000000800 */
[----:B------:R-:W-:Y:S01]  /*0240*/  BAR.SYNC.DEFER_BLOCKING 0x0 ;  /* 0x0000000000007b1d */ /* 0x000fe20000010000 */
[----:B------:R-:W-:Y:S02]  /*0250*/  ISETP.GT.U32.AND P0, PT, R8, 0x83, PT ;  /* 0x000000830800780c */ /* 0x000fe40003f04070 */
[----:B------:R-:W-:-:S11]  /*0260*/  MOV R8, R7 ;  /* 0x0000000700087202 */ /* 0x000fd60000000f00 */
[----:B-1----:R-:W-:Y:S05]  /*0270*/  @P0 BRA `(.L_x_61) ;  /* 0xfffffffc00d40947 */ /* 0x002fea000383ffff */
.L_x_60:
[----:B------:R-:W-:Y:S05]  /*0280*/  @P1 EXIT ;  /* 0x000000000000194d */ /* 0x000fea0003800000 */
[----:B0-----:R-:W-:Y:S01]  /*0290*/  LDS R3, [R10+0x80] ;  /* 0x000080000a037984 */ /* 0x001fe20000000800 */
[----:B------:R-:W-:-:S03]  /*02a0*/  ISETP.NE.AND P0, PT, R2, RZ, PT ;  /* 0x000000ff0200720c */ /* 0x000fc60003f05270 */
[----:B------:R-:W0:Y:S02]  /*02b0*/  LDS R4, [R10] ;  /* 0x000000000a047984 */ /* 0x000e240000000800 */
[----:B0-----:R-:W-:-:S05]  /*02c0*/  IMAD.IADD R3, R3, 0x1, R4 ;  /* 0x0000000103037824 */ /* 0x001fca00078e0204 */
[----:B------:R-:W-:Y:S04]  /*02d0*/  STS [R10], R3 ;  /* 0x000000030a007388 */ /* 0x000fe80000000800 */
[----:B------:R-:W-:Y:S04]  /*02e0*/  LDS R4, [R10+0x40] ;  /* 0x000040000a047984 */ /* 0x000fe80000000800 */
[----:B------:R-:W0:Y:S02]  /*02f0*/  LDS R5, [R10] ;  /* 0x000000000a057984 */ /* 0x000e240000000800 */
[----:B0-----:R-:W-:-:S05]  /*0300*/  IADD3 R5, PT, PT, R4, R5, RZ ;  /* 0x0000000504057210 */ /* 0x001fca0007ffe0ff */
[----:B------:R-:W-:Y:S04]  /*0310*/  STS [R10], R5 ;  /* 0x000000050a007388 */ /* 0x000fe80000000800 */
[----:B------:R-:W-:Y:S04]  /*0320*/  LDS R4, [R10+0x20] ;  /* 0x000020000a047984 */ /* 0x000fe80000000800 */
        /* <DEDUP_REMOVED lines=14> */
[----:B------:R0:W-:Y:S01]  /*0410*/  STS [R10], R5 ;  /* 0x000000050a007388 */ /* 0x0001e20000000800 */
[----:B------:R-:W-:Y:S05]  /*0420*/  @P0 EXIT ;  /* 0x000000000000094d */ /* 0x000fea0003800000 */
[----:B------:R-:W1:Y:S01]  /*0430*/  S2UR UR5, SR_CgaCtaId ;  /* 0x00000000000579c3 */ /* 0x000e620000008800 */
[----:B------:R-:W-:-:S07]  /*0440*/  UMOV UR4, 0x400 ;  /* 0x0000040000047882 */ /* 0x000fce0000000000 */
[----:B------:R-:W2:Y:S01]  /*0450*/  LDC.64 R2, c[0x0][0x388] ;  /* 0x0000e200ff027b82 */ /* 0x000ea20000000a00 */
[----:B-1----:R-:W-:Y:S01]  /*0460*/  ULEA UR4, UR5, UR4, 0x18 ;  /* 0x0000000405047291 */ /* 0x002fe2000f8ec0ff */
[----:B--2---:R-:W-:-:S08]  /*0470*/  IMAD.WIDE.U32 R2, R0, 0x4, R2 ;  /* 0x0000000400027825 */ /* 0x004fd000078e0002 */
[----:B0-----:R-:W0:Y:S04]  /*0480*/  LDS R5, [UR4] ;  /* 0x00000004ff057984 */ /* 0x001e280008000800 */
[----:B0-----:R-:W-:Y:S01]  /*0490*/  STG.E desc[UR6][R2.64], R5 ;  /* 0x0000000502007986 */ /* 0x001fe2000c101906 */
[----:B------:R-:W-:Y:S05]  /*04a0*/  EXIT ;  /* 0x000000000000794d */ /* 0x000fea0003800000 */
.L_x_62:
        /* <DEDUP_REMOVED lines=13> */
.L_x_137:


//--------------------- .text._Z20markCompositesKernelPiii --------------------------
	.section	.text._Z20markCompositesKernelPiii,"ax",@progbits
	.align	128
        .global         _Z20markCompositesKernelPiii
        .type           _Z20markCompositesKernelPiii,@function
        .size           _Z20markCompositesKernelPiii,(.L_x_138 - _Z20markCompositesKernelPiii)
        .other          _Z20markCompositesKernelPiii,@"STO_CUDA_ENTRY STV_DEFAULT"
_Z20markCompositesKernelPiii:
.text._Z20markCompositesKernelPiii:
[----:B------:R-:W-:Y:S01]  /*0000*/  LDC R1, c[0x0][0x37c] ;  /* 0x0000df00ff017b82 */ /* 0x000fe20000000800 */
[----:B------:R-:W0:Y:S07]  /*0010*/  S2R R3, SR_TID.X ;  /* 0x0000000000037919 */ /* 0x000e2e0000002100 */
[----:B------:R-:W0:Y:S01]  /*0020*/  S2UR UR4, SR_CTAID.X ;  /* 0x00000000000479c3 */ /* 0x000e220000002500 */
[----:B------:R-:W1:Y:S07]  /*0030*/  LDCU.64 UR6, c[0x0][0x388] ;  /* 0x00007100ff0677ac */ /* 0x000e6e0008000a00 */
[----:B------:R-:W0:Y:S02]  /*0040*/  LDC R0, c[0x0][0x360] ;  /* 0x0000d800ff007b82 */ /* 0x000e240000000800 */
[----:B0-----:R-:W-:-:S05]  /*0050*/  IMAD R0, R0, UR4, R3 ;  /* 0x0000000400007c24 */ /* 0x001fca000f8e0203 */
[----:B-1----:R-:W-:-:S05]  /*0060*/  IADD3 R0, PT, PT, R0, UR7, RZ ;  /* 0x0000000700007c10 */ /* 0x002fca000fffe0ff */
[----:B------:R-:W-:-:S05]  /*0070*/  IMAD R5, R0, UR7, RZ ;  /* 0x0000000700057c24 */ /* 0x000fca000f8e02ff */
[----:B------:R-:W-:-:S13]  /*0080*/  ISETP.GE.AND P0, PT, R5, UR6, PT ;  /* 0x0000000605007c0c */ /* 0x000fda000bf06270 */
[----:B------:R-:W-:Y:S05]  /*0090*/  @P0 EXIT ;  /* 0x000000000000094d */ /* 0x000fea0003800000 */
[----:B------:R-:W0:Y:S01]  /*00a0*/  LDC.64 R2, c[0x0][0x380] ;  /* 0x0000e000ff027b82 */ /* 0x000e220000000a00 */
[----:B------:R-:W1:Y:S01]  /*00b0*/  LDCU.64 UR4, c[0x0][0x358] ;  /* 0x00006b00ff0477ac */ /* 0x000e620008000a00 */
[----:B0-----:R-:W-:-:S05]  /*00c0*/  IMAD.WIDE R2, R5, 0x4, R2 ;  /* 0x0000000405027825 */ /* 0x001fca00078e0202 */
[----:B-1----:R-:W-:Y:S01]  /*00d0*/  STG.E desc[UR4][R2.64], RZ ;  /* 0x000000ff02007986 */ /* 0x002fe2000c101904 */
[----:B------:R-:W-:Y:S05]  /*00e0*/  EXIT ;  /* 0x000000000000794d */ /* 0x000fea0003800000 */
.L_x_63:
        /* <DEDUP_REMOVED lines=9> */
.L_x_138:


//--------------------- .text._Z15initSieveKernelPii --------------------------
	.section	.text._Z15initSieveKernelPii,"ax",@progbits
	.align	128
        .global         _Z15initSieveKernelPii
        .type           _Z15initSieveKernelPii,@function
        .size           _Z15initSieveKernelPii,(.L_x_139 - _Z15initSieveKernelPii)
        .other          _Z15initSieveKernelPii,@"STO_CUDA_ENTRY STV_DEFAULT"
_Z15initSieveKernelPii:
.text._Z15initSieveKernelPii:
        /* <DEDUP_REMOVED lines=10> */
[C---:B------:R-:W-:Y:S01]  /*00a0*/  ISETP.GT.AND P0, PT, R5.reuse, 0x1, PT ;  /* 0x000000010500780c */ /* 0x040fe20003f04270 */
[----:B0-----:R-:W-:-:S03]  /*00b0*/  IMAD.WIDE R2, R5, 0x4, R2 ;  /* 0x0000000405027825 */ /* 0x001fc600078e0202 */
[----:B------:R-:W-:-:S05]  /*00c0*/  SEL R5, RZ, 0x1, !P0 ;  /* 0x00000001ff057807 */ /* 0x000fca0004000000 */
[----:B-1----:R-:W-:Y:S01]  /*00d0*/  STG.E desc[UR4][R2.64], R5 ;  /* 0x0000000502007986 */ /* 0x002fe2000c101904 */
[----:B------:R-:W-:Y:S05]  /*00e0*/  EXIT ;  /* 0x000000000000794d */ /* 0x000fea0003800000 */
.L_x_64:
        /* <DEDUP_REMOVED lines=9> */
.L_x_139:


//--------------------- .text._Z19drawParticlesKernelPhPK8ParticlePKfiff --------------------------
	.section	.text._Z19drawParticlesKernelPhPK8ParticlePKfiff,"ax",@progbits
	.align	128
        .global         _Z19drawParticlesKernelPhPK8ParticlePKfiff
        .type           _Z19drawParticlesKernelPhPK8ParticlePKfiff,@function
        .size           _Z19drawParticlesKernelPhPK8ParticlePKfiff,(.L_x_129 - _Z19drawParticlesKernelPhPK8ParticlePKfiff)
        .other          _Z19drawParticlesKernelPhPK8ParticlePKfiff,@"STO_CUDA_ENTRY STV_DEFAULT"
_Z19drawParticlesKernelPhPK8ParticlePKfiff:
.text._Z19drawParticlesKernelPhPK8ParticlePKfiff:
        /* <DEDUP_REMOVED lines=10> */
[----:B0-----:R-:W-:-:S05]  /*00a0*/  IMAD.WIDE R6, R3, 0x10, R6 ;  /* 0x0000001003067825 */ /* 0x001fca00078e0206 */
[----:B-1----:R-:W2:Y:S04]  /*00b0*/  LDG.E R2, desc[UR4][R6.64+0x4] ;  /* 0x0000040406027981 */ /* 0x002ea8000c1e1900 */
[----:B------:R-:W3:Y:S01]  /*00c0*/  LDG.E R5, desc[UR4][R6.64] ;  /* 0x0000000406057981 */ /* 0x000ee2000c1e1900 */
[----:B--2---:R-:W0:Y:S08]  /*00d0*/  F2I.TRUNC.NTZ R2, R2 ;  /* 0x0000000200027305 */ /* 0x004e30000020f100 */
[----:B---3--:R-:W1:Y:S01]  /*00e0*/  F2I.TRUNC.NTZ R5, R5 ;  /* 0x0000000500057305 */ /* 0x008e62000020f100 */
[----:B0-----:R-:W-:-:S04]  /*00f0*/  ISETP.GT.U32.AND P0, PT, R2, 0x2bb, PT ;  /* 0x000002bb0200780c */ /* 0x001fc80003f04070 */
[----:B-1----:R-:W-:-:S13]  /*0100*/  ISETP.GT.U32.OR P0, PT, R5, 0x3e7, P0 ;  /* 0x000003e70500780c */ /* 0x002fda0000704470 */
[----:B------:R-:W-:Y:S05]  /*0110*/  @P0 EXIT ;  /* 0x000000000000094d */ /* 0x000fea0003800000 */
[----:B------:R-:W0:Y:S01]  /*0120*/  LDC.64 R6, c[0x0][0x390] ;  /* 0x0000e400ff067b82 */ /* 0x000e220000000a00 */
[----:B------:R-:W1:Y:S01]  /*0130*/  LDCU UR6, c[0x0][0x39c] ;  /* 0x00007380ff0677ac */ /* 0x000e620008000800 */
[----:B0-----:R-:W-:-:S06]  /*0140*/  IMAD.WIDE R6, R3, 0x4, R6 ;  /* 0x0000000403067825 */ /* 0x001fcc00078e0206 */
[----:B------:R-:W1:Y:S01]  /*0150*/  LDC R3, c[0x0][0x3a0] ;  /* 0x0000e800ff037b82 */ /* 0x000e620000000800 */
[----:B------:R-:W2:Y:S01]  /*0160*/  LDG.E R0, desc[UR4][R6.64] ;  /* 0x0000000406007981 */ /* 0x000ea2000c1e1900 */
[----:B------:R-:W-:Y:S01]  /*0170*/  BSSY.RECONVERGENT B0, `(.L_x_65) ;  /* 0x000000f000007945 */ /* 0x000fe20003800200 */
[----:B-1----:R-:W-:-:S04]  /*0180*/  FADD R3, R3, -UR6 ;  /* 0x8000000603037e21 */ /* 0x002fc80008000000 */
[----:B------:R-:W-:-:S04]  /*0190*/  FADD R3, R3, 0.0010000000474974513054 ;  /* 0x3a83126f03037421 */ /* 0x000fc80000000000 */
[----:B------:R-:W0:Y:S02]  /*01a0*/  MUFU.RCP R4, R3 ;  /* 0x0000000300047308 */ /* 0x000e240000001000 */
[----:B0-----:R-:W-:-:S04]  /*01b0*/  FFMA R9, -R3, R4, 1 ;  /* 0x3f80000003097423 */ /* 0x001fc80000000104 */
[----:B------:R-:W-:Y:S01]  /*01c0*/  FFMA R9, R4, R9, R4 ;  /* 0x0000000904097223 */ /* 0x000fe20000000004 */
[----:B--2---:R-:W-:-:S04]  /*01d0*/  FADD R0, R0, -UR6 ;  /* 0x8000000600007e21 */ /* 0x004fc80008000000 */
[----:B------:R-:W0:Y:S01]  /*01e0*/  FCHK P0, R0, R3 ;  /* 0x0000000300007302 */ /* 0x000e220000000000 */
[----:B------:R-:W-:-:S04]  /*01f0*/  FFMA R4, R0, R9, RZ ;  /* 0x0000000900047223 */ /* 0x000fc800000000ff */
[----:B------:R-:W-:-:S04]  /*0200*/  FFMA R6, -R3, R4, R0 ;  /* 0x0000000403067223 */ /* 0x000fc80000000100 */
[----:B------:R-:W-:Y:S01]  /*0210*/  FFMA R4, R9, R6, R4 ;  /* 0x0000000609047223 */ /* 0x000fe20000000004 */
[----:B0-----:R-:W-:Y:S06]  /*0220*/  @!P0 BRA `(.L_x_66) ;  /* 0x00000000000c8947 */ /* 0x001fec0003800000 */
[----:B------:R-:W-:-:S07]  /*0230*/  MOV R4, 0x250 ;  /* 0x0000025000047802 */ /* 0x000fce0000000f00 */
[----:B------:R-:W-:Y:S05]  /*0240*/  CALL.REL.NOINC `($__internal_3_$__cuda_sm3x_div_rn_noftz_f32_slowpath) ;  /* 0x00000000004c7944 */ /* 0x000fea0003c00000 */
[----:B------:R-:W-:-:S07]  /*0250*/  IMAD.MOV.U32 R4, RZ, RZ, R0 ;  /* 0x000000ffff047224 */ /* 0x000fce00078e0000 */
.L_x_66:
[----:B------:R-:W-:Y:S05]  /*0260*/  BSYNC.RECONVERGENT B0 ;  /* 0x0000000000007941 */ /* 0x000fea0003800200 */
.L_x_65:
[----:B------:R-:W-:Y:S01]  /*0270*/  FADD.SAT R4, RZ, R4 ;  /* 0x00000004ff047221 */ /* 0x000fe20000002000 */
[----:B------:R-:W0:Y:S01]  /*0280*/  LDCU.64 UR6, c[0x0][0x380] ;  /* 0x00007000ff0677ac */ /* 0x000e220008000a00 */
[----:B------:R-:W-:Y:S02]  /*0290*/  IMAD.MOV.U32 R3, RZ, RZ, 0x43000000 ;  /* 0x43000000ff037424 */ /* 0x000fe400078e00ff */
[C---:B------:R-:W-:Y:S01]  /*02a0*/  FADD R0, -R4.reuse, 1 ;  /* 0x3f80000004007421 */ /* 0x040fe20000000100 */
[----:B------:R-:W-:Y:S01]  /*02b0*/  FMUL R4, R4, 255 ;  /* 0x437f000004047820 */ /* 0x000fe20000400000 */
[----:B------:R-:W-:Y:S02]  /*02c0*/  IMAD R2, R2, 0x3e8, R5 ;  /* 0x000003e802027824 */ /* 0x000fe400078e0205 */
[C---:B------:R-:W-:Y:S01]  /*02d0*/  FMUL R6, R0.reuse, 255 ;  /* 0x437f000000067820 */ /* 0x040fe20000400000 */
[----:B------:R-:W-:Y:S01]  /*02e0*/  FFMA R0, R0, R3, 127 ;  /* 0x42fe000000007423 */ /* 0x000fe20000000003 */
[----:B------:R-:W1:Y:S08]  /*02f0*/  F2I.U32.TRUNC.NTZ R5, R4 ;  /* 0x0000000400057305 */ /* 0x000e70000020f000 */
[----:B------:R-:W2:Y:S01]  /*0300*/  F2I.U32.TRUNC.NTZ R9, R6 ;  /* 0x0000000600097305 */ /* 0x000ea2000020f000 */
[----:B0-----:R-:W-:-:S05]  /*0310*/  LEA R2, P0, R2, UR6, 0x2 ;  /* 0x0000000602027c11 */ /* 0x001fca000f8010ff */
[----:B------:R-:W-:Y:S02]  /*0320*/  IMAD.X R3, RZ, RZ, UR7, P0 ;  /* 0x00000007ff037e24 */ /* 0x000fe400080e06ff */
[----:B------:R-:W0:Y:S03]  /*0330*/  F2I.U32.TRUNC.NTZ R7, R0 ;  /* 0x0000000000077305 */ /* 0x000e26000020f000 */
[----:B-1----:R-:W-:Y:S04]  /*0340*/  STG.E.U8 desc[UR4][R2.64+0x2], R5 ;  /* 0x0000020502007986 */ /* 0x002fe8000c101104 */
[----:B--2---:R-:W-:Y:S04]  /*0350*/  STG.E.U8 desc[UR4][R2.64], R9 ;  /* 0x0000000902007986 */ /* 0x004fe8000c101104 */
[----:B0-----:R-:W-:Y:S01]  /*0360*/  STG.E.U8 desc[UR4][R2.64+0x1], R7 ;  /* 0x0000010702007986 */ /* 0x001fe2000c101104 */
[----:B------:R-:W-:Y:S05]  /*0370*/  EXIT ;  /* 0x000000000000794d */ /* 0x000fea0003800000 */
        .weak           $__internal_3_$__cuda_sm3x_div_rn_noftz_f32_slowpath
        .type           $__internal_3_$__cuda_sm3x_div_rn_noftz_f32_slowpath,@function
        .size           $__internal_3_$__cuda_sm3x_div_rn_noftz_f32_slowpath,(.L_x_129 - $__internal_3_$__cuda_sm3x_div_rn_noftz_f32_slowpath)
$__internal_3_$__cuda_sm3x_div_rn_noftz_f32_slowpath:
[--C-:B------:R-:W-:Y:S01]  /*0380*/  SHF.R.U32.HI R7, RZ, 0x17, R3.reuse ;  /* 0x00000017ff077819 */ /* 0x100fe20000011603 */
[----:B------:R-:W-:Y:S01]  /*0390*/  BSSY.RECONVERGENT B1, `(.L_x_67) ;  /* 0x0000064000017945 */ /* 0x000fe20003800200 */
[--C-:B------:R-:W-:Y:S01]  /*03a0*/  SHF.R.U32.HI R6, RZ, 0x17, R0.reuse ;  /* 0x00000017ff067819 */ /* 0x100fe20000011600 */
[----:B------:R-:W-:Y:S01]  /*03b0*/  IMAD.MOV.U32 R8, RZ, RZ, R0 ;  /* 0x000000ffff087224 */ /* 0x000fe200078e0000 */
[----:B------:R-:W-:Y:S01]  /*03c0*/  LOP3.LUT R7, R7, 0xff, RZ, 0xc0, !PT ;  /* 0x000000ff07077812 */ /* 0x000fe200078ec0ff */
[----:B------:R-:W-:Y:S01]  /*03d0*/  IMAD.MOV.U32 R9, RZ, RZ, R3 ;  /* 0x000000ffff097224 */ /* 0x000fe200078e0003 */
[----:B------:R-:W-:-:S03]  /*03e0*/  LOP3.LUT R6, R6, 0xff, RZ, 0xc0, !PT ;  /* 0x000000ff06067812 */ /* 0x000fc600078ec0ff */
        /* <DEDUP_REMOVED lines=29> */
.L_x_68:
[----:B------:R-:W-:Y:S01]  /*05c0*/  LEA R0, R7, 0xc0800000, 0x17 ;  /* 0xc080000007007811 */ /* 0x000fe200078eb8ff */
[----:B------:R-:W-:Y:S01]  /*05d0*/  VIADD R6, R6, 0xffffff81 ;  /* 0xffffff8106067836 */ /* 0x000fe20000000000 */
[----:B------:R-:W-:Y:S02]  /*05e0*/  BSSY.RECONVERGENT B2, `(.L_x_73) ;  /* 0x0000035000027945 */ /* 0x000fe40003800200 */
[----:B------:R-:W-:Y:S01]  /*05f0*/  IADD3 R9, PT, PT, -R0, R9, RZ ;  /* 0x0000000900097210 */ /* 0x000fe20007ffe1ff */
[C---:B------:R-:W-:Y:S01]  /*0600*/  IMAD R0, R6.reuse, -0x800000, R8 ;  /* 0xff80000006007824 */ /* 0x040fe200078e0208 */
[----:B------:R-:W-:Y:S02]  /*0610*/  IADD3 R7, PT, PT, R6, 0x7f, -R7 ;  /* 0x0000007f06077810 */ /* 0x000fe40007ffe807 */
[----:B------:R-:W0:Y:S01]  /*0620*/  MUFU.RCP R3, R9 ;  /* 0x0000000900037308 */ /* 0x000e220000001000 */
[----:B------:R-:W-:Y:S02]  /*0630*/  FADD.FTZ R11, -R9, -RZ ;  /* 0x800000ff090b7221 */ /* 0x000fe40000010100 */
[----:B------:R-:W-:-:S02]  /*0640*/  IMAD.IADD R7, R7, 0x1, R10 ;  /* 0x0000000107077824 */ /* 0x000fc400078e020a */
        /* <DEDUP_REMOVED lines=26> */
[C---:B------:R-:W-:Y:S01]  /*07f0*/  VIADD R8, R9.reuse, 0x20 ;  /* 0x0000002009087836 */ /* 0x040fe20000000000 */
[----:B------:R-:W-:Y:S02]  /*0800*/  IADD3 R9, PT, PT, -R9, RZ, RZ ;  /* 0x000000ff09097210 */ /* 0x000fe40007ffe1ff */
[----:B------:R-:W-:-:S02]  /*0810*/  LOP3.LUT R7, R7, 0x800000, RZ, 0xfc, !PT ;  /* 0x0080000007077812 */ /* 0x000fc400078efcff */
        /* <DEDUP_REMOVED lines=13> */
.L_x_75:
[----:B------:R-:W-:-:S04]  /*08f0*/  LOP3.LUT R0, R0, 0x80000000, RZ, 0xc0, !PT ;  /* 0x8000000000007812 */ /* 0x000fc800078ec0ff */
[----:B------:R-:W-:Y:S01]  /*0900*/  LOP3.LUT R0, R0, 0x7f800000, RZ, 0xfc, !PT ;  /* 0x7f80000000007812 */ /* 0x000fe200078efcff */
[----:B------:R-:W-:Y:S06]  /*0910*/  BRA `(.L_x_76) ;  /* 0x0000000000047947 */ /* 0x000fec0003800000 */
.L_x_74:
[----:B------:R-:W-:-:S07]  /*0920*/  IMAD R0, R7, 0x800000, R0 ;  /* 0x0080000007007824 */ /* 0x000fce00078e0200 */
.L_x_76:
[----:B------:R-:W-:Y:S05]  /*0930*/  BSYNC.RECONVERGENT B2 ;  /* 0x0000000000027941 */ /* 0x000fea0003800200 */
.L_x_73:
[----:B------:R-:W-:Y:S05]  /*0940*/  BRA `(.L_x_77) ;  /* 0x0000000000207947 */ /* 0x000fea0003800000 */
.L_x_72:
[----:B------:R-:W-:-:S04]  /*0950*/  LOP3.LUT R0, R9, 0x80000000, R8, 0x48, !PT ;  /* 0x8000000009007812 */ /* 0x000fc800078e4808 */
[----:B------:R-:W-:Y:S01]  /*0960*/  LOP3.LUT R0, R0, 0x7f800000, RZ, 0xfc, !PT ;  /* 0x7f80000000007812 */ /* 0x000fe200078efcff */
[----:B------:R-:W-:Y:S06]  /*0970*/  BRA `(.L_x_77) ;  /* 0x0000000000147947 */ /* 0x000fec0003800000 */
.L_x_71:
[----:B------:R-:W-:Y:S01]  /*0980*/  LOP3.LUT R0, R9, 0x80000000, R8, 0x48, !PT ;  /* 0x8000000009007812 */ /* 0x000fe200078e4808 */
[----:B------:R-:W-:Y:S06]  /*0990*/  BRA `(.L_x_77) ;  /* 0x00000000000c7947 */ /* 0x000fec0003800000 */
.L_x_70:
[----:B------:R-:W0:Y:S01]  /*09a0*/  MUFU.RSQ R0, -QNAN ;  /* 0xffc0000000007908 */ /* 0x000e220000001400 */
[----:B------:R-:W-:Y:S05]  /*09b0*/  BRA `(.L_x_77) ;  /* 0x0000000000047947 */ /* 0x000fea0003800000 */
.L_x_69:
[----:B------:R-:W-:-:S07]  /*09c0*/  FADD.FTZ R0, R0, R3 ;  /* 0x0000000300007221 */ /* 0x000fce0000010000 */
.L_x_77:
[----:B------:R-:W-:Y:S05]  /*09d0*/  BSYNC.RECONVERGENT B1 ;  /* 0x0000000000017941 */ /* 0x000fea0003800200 */
.L_x_67:
[----:B------:R-:W-:Y:S02]  /*09e0*/  IMAD.MOV.U32 R6, RZ, RZ, R4 ;  /* 0x000000ffff067224 */ /* 0x000fe400078e0004 */
[----:B------:R-:W-:-:S04]  /*09f0*/  IMAD.MOV.U32 R7, RZ, RZ, 0x0 ;  /* 0x00000000ff077424 */ /* 0x000fc800078e00ff */
[----:B0-----:R-:W-:Y:S05]  /*0a00*/  RET.REL.NODEC R6 `(_Z19drawParticlesKernelPhPK8ParticlePKfiff) ;  /* 0xfffffff4067c7950 */ /* 0x001fea0003c3ffff */
.L_x_78:
        /* <DEDUP_REMOVED lines=15> */
.L_x_129:


//--------------------- .text._Z21renderParticlesKernelPhPK8ParticlePKfiff --------------------------
	.section	.text._Z21renderParticlesKernelPhPK8ParticlePKfiff,"ax",@progbits
	.align	128
        .global         _Z21renderParticlesKernelPhPK8ParticlePKfiff
        .type           _Z21renderParticlesKernelPhPK8ParticlePKfiff,@function
        .size           _Z21renderParticlesKernelPhPK8ParticlePKfiff,(.L_x_141 - _Z21renderParticlesKernelPhPK8ParticlePKfiff)
        .other          _Z21renderParticlesKernelPhPK8ParticlePKfiff,@"STO_CUDA_ENTRY STV_DEFAULT"
_Z21renderParticlesKernelPhPK8ParticlePKfiff:
.text._Z21renderParticlesKernelPhPK8ParticlePKfiff:
        /* <DEDUP_REMOVED lines=13> */
[----:B------:R-:W-:Y:S01]  /*00d0*/  IMAD R0, R3, 0x3e8, R0 ;  /* 0x000003e803007824 */ /* 0x000fe200078e0200 */
[----:B------:R-:W1:Y:S03]  /*00e0*/  LDCU.64 UR4, c[0x0][0x358] ;  /* 0x00006b00ff0477ac */ /* 0x000e660008000a00 */
[----:B------:R-:W-:-:S05]  /*00f0*/  IMAD.SHL.U32 R0, R0, 0x4, RZ ;  /* 0x0000000400007824 */ /* 0x000fca00078e00ff */
[----:B0-----:R-:W-:-:S04]  /*0100*/  IADD3 R2, P0, PT, R0, UR6, RZ ;  /* 0x0000000600027c10 */ /* 0x001fc8000ff1e0ff */
[----:B------:R-:W-:-:S05]  /*0110*/  LEA.HI.X.SX32 R3, R0, UR7, 0x1, P0 ;  /* 0x0000000700037c11 */ /* 0x000fca00080f0eff */
[----:B-1----:R-:W2:Y:S04]  /*0120*/  LDG.E.U8 R0, desc[UR4][R2.64] ;  /* 0x0000000402007981 */ /* 0x002ea8000c1e1100 */
[----:B------:R-:W3:Y:S04]  /*0130*/  LDG.E.U8 R4, desc[UR4][R2.64+0x1] ;  /* 0x0000010402047981 */ /* 0x000ee8000c1e1100 */
[----:B------:R-:W4:Y:S01]  /*0140*/  LDG.E.U8 R6, desc[UR4][R2.64+0x2] ;  /* 0x0000020402067981 */ /* 0x000f22000c1e1100 */
[----:B------:R-:W-:-:S05]  /*0150*/  HFMA2 R8, -RZ, RZ, 0, 1.5199184417724609375e-05 ;  /* 0x000000ffff087431 */ /* 0x000fca00000001ff */
[----:B------:R-:W-:Y:S01]  /*0160*/  STG.E.U8 desc[UR4][R2.64+0x3], R8 ;  /* 0x0000030802007986 */ /* 0x000fe2000c101104 */
[----:B--2---:R-:W-:Y:S02]  /*0170*/  I2FP.F32.U32 R0, R0 ;  /* 0x0000000000007245 */ /* 0x004fe40000201000 */
[----:B---3--:R-:W-:-:S03]  /*0180*/  I2FP.F32.U32 R4, R4 ;  /* 0x0000000400047245 */ /* 0x008fc60000201000 */
[----:B------:R-:W-:Y:S01]  /*0190*/  FMUL R0, R0, 0.94999998807907104492 ;  /* 0x3f73333300007820 */ /* 0x000fe20000400000 */
[----:B----4-:R-:W-:Y:S01]  /*01a0*/  I2FP.F32.U32 R6, R6 ;  /* 0x0000000600067245 */ /* 0x010fe20000201000 */
[----:B------:R-:W-:Y:S02]  /*01b0*/  FMUL R4, R4, 0.94999998807907104492 ;  /* 0x3f73333304047820 */ /* 0x000fe40000400000 */
[----:B------:R-:W0:Y:S02]  /*01c0*/  F2I.U32.TRUNC.NTZ R5, R0 ;  /* 0x0000000000057305 */ /* 0x000e24000020f000 */
[----:B------:R-:W-:-:S06]  /*01d0*/  FMUL R6, R6, 0.94999998807907104492 ;  /* 0x3f73333306067820 */ /* 0x000fcc0000400000 */
[----:B------:R-:W1:Y:S01]  /*01e0*/  F2I.U32.TRUNC.NTZ R7, R4 ;  /* 0x0000000400077305 */ /* 0x000e62000020f000 */
[----:B0-----:R-:W-:Y:S07]  /*01f0*/  STG.E.U8 desc[UR4][R2.64], R5 ;  /* 0x0000000502007986 */ /* 0x001fee000c101104 */
[----:B------:R-:W0:Y:S01]  /*0200*/  F2I.U32.TRUNC.NTZ R9, R6 ;  /* 0x0000000600097305 */ /* 0x000e22000020f000 */
[----:B-1----:R-:W-:Y:S04]  /*0210*/  STG.E.U8 desc[UR4][R2.64+0x1], R7 ;  /* 0x0000010702007986 */ /* 0x002fe8000c101104 */
[----:B0-----:R-:W-:Y:S01]  /*0220*/  STG.E.U8 desc[UR4][R2.64+0x2], R9 ;  /* 0x0000020902007986 */ /* 0x001fe2000c101104 */
[----:B------:R-:W-:Y:S05]  /*0230*/  EXIT ;  /* 0x000000000000794d */ /* 0x000fea0003800000 */
.L_x_79:
        /* <DEDUP_REMOVED lines=12> */
.L_x_141:


//--------------------- .text._Z19computeSpeedsKernelPfPK8Particlei --------------------------
	.section	.text._Z19computeSpeedsKernelPfPK8Particlei,"ax",@progbits
	.align	128
        .global         _Z19computeSpeedsKernelPfPK8Particlei
        .type           _Z19computeSpeedsKernelPfPK8Particlei,@function
        .size           _Z19computeSpeedsKernelPfPK8Particlei,(.L_x_130 - _Z19computeSpeedsKernelPfPK8Particlei)
        .other          _Z19computeSpeedsKernelPfPK8Particlei,@"STO_CUDA_ENTRY STV_DEFAULT"
_Z19computeSpeedsKernelPfPK8Particlei:
.text._Z19computeSpeedsKernelPfPK8Particlei:
        /* <DEDUP_REMOVED lines=13> */
[----:B------:R-:W-:Y:S01]  /*00d0*/  BSSY.RECONVERGENT B0, `(.L_x_80) ;  /* 0x000000f000007945 */ /* 0x000fe20003800200 */
[----:B--2---:R-:W-:-:S04]  /*00e0*/  FMUL R3, R3, R3 ;  /* 0x0000000303037220 */ /* 0x004fc80000400000 */
[----:B---3--:R-:W-:-:S04]  /*00f0*/  FFMA R0, R0, R0, R3 ;  /* 0x0000000000007223 */ /* 0x008fc80000000003 */
[----:B------:R0:W1:Y:S01]  /*0100*/  MUFU.RSQ R3, R0 ;  /* 0x0000000000037308 */ /* 0x0000620000001400 */
[----:B------:R-:W-:-:S04]  /*0110*/  IADD3 R6, PT, PT, R0, -0xd000000, RZ ;  /* 0xf300000000067810 */ /* 0x000fc80007ffe0ff */
[----:B------:R-:W-:-:S13]  /*0120*/  ISETP.GT.U32.AND P0, PT, R6, 0x727fffff, PT ;  /* 0x727fffff0600780c */ /* 0x000fda0003f04070 */
[----:B01----:R-:W-:Y:S05]  /*0130*/  @!P0 BRA `(.L_x_81) ;  /* 0x0000000000108947 */ /* 0x003fea0003800000 */
[----:B------:R-:W-:-:S07]  /*0140*/  MOV R8, 0x160 ;  /* 0x0000016000087802 */ /* 0x000fce0000000f00 */
[----:B------:R-:W-:Y:S05]  /*0150*/  CALL.REL.NOINC `($__internal_4_$__cuda_sm20_sqrt_rn_f32_slowpath) ;  /* 0x00000000002c7944 */ /* 0x000fea0003c00000 */
[----:B------:R-:W-:Y:S01]  /*0160*/  MOV R7, R3 ;  /* 0x0000000300077202 */ /* 0x000fe20000000f00 */
[----:B------:R-:W-:Y:S06]  /*0170*/  BRA `(.L_x_82) ;  /* 0x0000000000107947 */ /* 0x000fec0003800000 */
.L_x_81:
[----:B------:R-:W-:Y:S01]  /*0180*/  FMUL.FTZ R7, R0, R3 ;  /* 0x0000000300077220 */ /* 0x000fe20000410000 */
[----:B------:R-:W-:-:S03]  /*0190*/  FMUL.FTZ R3, R3, 0.5 ;  /* 0x3f00000003037820 */ /* 0x000fc60000410000 */
[----:B------:R-:W-:-:S04]  /*01a0*/  FFMA R0, -R7, R7, R0 ;  /* 0x0000000707007223 */ /* 0x000fc80000000100 */
[----:B------:R-:W-:-:S07]  /*01b0*/  FFMA R7, R0, R3, R7 ;  /* 0x0000000300077223 */ /* 0x000fce0000000007 */
.L_x_82:
[----:B------:R-:W-:Y:S05]  /*01c0*/  BSYNC.RECONVERGENT B0 ;  /* 0x0000000000007941 */ /* 0x000fea0003800200 */
.L_x_80:
[----:B------:R-:W0:Y:S02]  /*01d0*/  LDC.64 R4, c[0x0][0x380] ;  /* 0x0000e000ff047b82 */ /* 0x000e240000000a00 */
[----:B0-----:R-:W-:-:S05]  /*01e0*/  IMAD.WIDE R2, R2, 0x4, R4 ;  /* 0x0000000402027825 */ /* 0x001fca00078e0204 */
[----:B------:R-:W-:Y:S01]  /*01f0*/  STG.E desc[UR4][R2.64], R7 ;  /* 0x0000000702007986 */ /* 0x000fe2000c101904 */
[----:B------:R-:W-:Y:S05]  /*0200*/  EXIT ;  /* 0x000000000000794d */ /* 0x000fea0003800000 */
        .weak           $__internal_4_$__cuda_sm20_sqrt_rn_f32_slowpath
        .type           $__internal_4_$__cuda_sm20_sqrt_rn_f32_slowpath,@function
        .size           $__internal_4_$__cuda_sm20_sqrt_rn_f32_slowpath,(.L_x_130 - $__internal_4_$__cuda_sm20_sqrt_rn_f32_slowpath)
$__internal_4_$__cuda_sm20_sqrt_rn_f32_slowpath:
[----:B------:R-:W-:-:S13]  /*0210*/  LOP3.LUT P0, RZ, R0, 0x7fffffff, RZ, 0xc0, !PT ;  /* 0x7fffffff00ff7812 */ /* 0x000fda000780c0ff */
[----:B------:R-:W-:Y:S01]  /*0220*/  @!P0 MOV R3, R0 ;  /* 0x0000000000038202 */ /* 0x000fe20000000f00 */
[----:B------:R-:W-:Y:S06]  /*0230*/  @!P0 BRA `(.L_x_83) ;  /* 0x0000000000408947 */ /* 0x000fec0003800000 */
[----:B------:R-:W-:-:S13]  /*0240*/  FSETP.GEU.FTZ.AND P0, PT, R0, RZ, PT ;  /* 0x000000ff0000720b */ /* 0x000fda0003f1e000 */
[----:B------:R-:W-:Y:S01]  /*0250*/  @!P0 MOV R3, 0x7fffffff ;  /* 0x7fffffff00038802 */ /* 0x000fe20000000f00 */
[----:B------:R-:W-:Y:S06]  /*0260*/  @!P0 BRA `(.L_x_83) ;  /* 0x0000000000348947 */ /* 0x000fec0003800000 */
[----:B------:R-:W-:-:S13]  /*0270*/  FSETP.GTU.FTZ.AND P0, PT, |R0|, +INF , PT ;  /* 0x7f8000000000780b */ /* 0x000fda0003f1c200 */
[----:B------:R-:W-:Y:S01]  /*0280*/  @P0 FADD.FTZ R3, R0, 1 ;  /* 0x3f80000000030421 */ /* 0x000fe20000010000 */
[----:B------:R-:W-:Y:S06]  /*0290*/  @P0 BRA `(.L_x_83) ;  /* 0x0000000000280947 */ /* 0x000fec0003800000 */
[----:B------:R-:W-:-:S13]  /*02a0*/  FSETP.NEU.FTZ.AND P0, PT, |R0|, +INF , PT ;  /* 0x7f8000000000780b */ /* 0x000fda0003f1d200 */
[----:B------:R-:W-:-:S04]  /*02b0*/  @P0 FFMA R4, R0, 1.84467440737095516160e+19, RZ ;  /* 0x5f80000000040823 */ /* 0x000fc800000000ff */
[----:B------:R-:W0:Y:S02]  /*02c0*/  @P0 MUFU.RSQ R3, R4 ;  /* 0x0000000400030308 */ /* 0x000e240000001400 */
[----:B0-----:R-:W-:Y:S01]  /*02d0*/  @P0 FMUL.FTZ R5, R4, R3 ;  /* 0x0000000304050220 */ /* 0x001fe20000410000 */
[----:B------:R-:W-:Y:S01]  /*02e0*/  @P0 FMUL.FTZ R7, R3, 0.5 ;  /* 0x3f00000003070820 */ /* 0x000fe20000410000 */
[----:B------:R-:W-:Y:S02]  /*02f0*/  @!P0 MOV R3, R0 ;  /* 0x0000000000038202 */ /* 0x000fe40000000f00 */
[----:B------:R-:W-:-:S04]  /*0300*/  @P0 FADD.FTZ R6, -R5, -RZ ;  /* 0x800000ff05060221 */ /* 0x000fc80000010100 */
[----:B------:R-:W-:-:S04]  /*0310*/  @P0 FFMA R6, R5, R6, R4 ;  /* 0x0000000605060223 */ /* 0x000fc80000000004 */
[----:B------:R-:W-:-:S04]  /*0320*/  @P0 FFMA R6, R6, R7, R5 ;  /* 0x0000000706060223 */ /* 0x000fc80000000005 */
[----:B------:R-:W-:-:S07]  /*0330*/  @P0 FMUL.FTZ R3, R6, 2.3283064365386962891e-10 ;  /* 0x2f80000006030820 */ /* 0x000fce0000410000 */
.L_x_83:
[----:B------:R-:W-:Y:S01]  /*0340*/  HFMA2 R5, -RZ, RZ, 0, 0 ;  /* 0x00000000ff057431 */ /* 0x000fe200000001ff */
[----:B------:R-:W-:-:S04]  /*0350*/  MOV R4, R8 ;  /* 0x0000000800047202 */ /* 0x000fc80000000f00 */
[----:B------:R-:W-:Y:S05]  /*0360*/  RET.REL.NODEC R4 `(_Z19computeSpeedsKernelPfPK8Particlei) ;  /* 0xfffffffc04247950 */ /* 0x000fea0003c3ffff */
.L_x_84:
        /* <DEDUP_REMOVED lines=9> */
.L_x_130:


//--------------------- .text._Z21updateParticlesKernelP8Particleif --------------------------
	.section	.text._Z21updateParticlesKernelP8Particleif,"ax",@progbits
	.align	128
        .global         _Z21updateParticlesKernelP8Particleif
        .type           _Z21updateParticlesKernelP8Particleif,@function
        .size           _Z21updateParticlesKernelP8Particleif,(.L_x_143 - _Z21updateParticlesKernelP8Particleif)
        .other          _Z21updateParticlesKernelP8Particleif,@"STO_CUDA_ENTRY STV_DEFAULT"
_Z21updateParticlesKernelP8Particleif:
.text._Z21updateParticlesKernelP8Particleif:
        /* <DEDUP_REMOVED lines=12> */
[----:B-1----:R-:W2:Y:S04]  /*00c0*/  LDG.E R0, desc[UR4][R2.64] ;  /* 0x0000000402007981 */ /* 0x002ea8000c1e1900 */
[----:B------:R-:W2:Y:S04]  /*00d0*/  LDG.E R7, desc[UR4][R2.64+0x8] ;  /* 0x0000080402077981 */ /* 0x000ea8000c1e1900 */
[----:B------:R-:W3:Y:S04]  /*00e0*/  LDG.E R4, desc[UR4][R2.64+0x4] ;  /* 0x0000040402047981 */ /* 0x000ee8000c1e1900 */
[----:B------:R-:W3:Y:S01]  /*00f0*/  LDG.E R9, desc[UR4][R2.64+0xc] ;  /* 0x00000c0402097981 */ /* 0x000ee2000c1e1900 */
[----:B------:R-:W-:Y:S01]  /*0100*/  HFMA2 R6, -RZ, RZ, 2.88671875, 25.703125 ;  /* 0x41c64e6dff067431 */ /* 0x000fe200000001ff */
[----:B------:R-:W-:Y:S01]  /*0110*/  MOV R8, 0xc2a29a69 ;  /* 0xc2a29a6900087802 */ /* 0x000fe20000000f00 */
[----:B--2---:R-:W-:-:S05]  /*0120*/  FFMA R0, R7, UR6, R0 ;  /* 0x0000000607007c23 */ /* 0x004fca0008000000 */
[----:B------:R-:W-:Y:S01]  /*0130*/  FSETP.GEU.AND P2, PT, R0, RZ, PT ;  /* 0x000000ff0000720b */ /* 0x000fe20003f4e000 */
[----:B---3--:R-:W-:-:S03]  /*0140*/  FFMA R4, R9, UR6, R4 ;  /* 0x0000000609047c23 */ /* 0x008fc60008000004 */
[----:B------:R-:W-:Y:S02]  /*0150*/  FSEL R11, -R0, R0, !P2 ;  /* 0x00000000000b7208 */ /* 0x000fe40005000100 */
[C---:B------:R-:W-:Y:S02]  /*0160*/  FSETP.GEU.AND P3, PT, R4.reuse, RZ, PT ;  /* 0x000000ff0400720b */ /* 0x040fe40003f6e000 */
[----:B------:R-:W-:Y:S02]  /*0170*/  FSETP.GT.AND P0, PT, R11, 1000, PT ;  /* 0x447a00000b00780b */ /* 0x000fe40003f04000 */
[----:B------:R-:W-:-:S03]  /*0180*/  FSEL R4, -R4, R4, !P3 ;  /* 0x0000000404047208 */ /* 0x000fc60005800100 */
[----:B------:R-:W-:Y:S01]  /*0190*/  @!P2 FMUL R7, R7, -0.89999997615814208984 ;  /* 0xbf6666660707a820 */ /* 0x000fe20000400000 */
[----:B------:R-:W-:-:S05]  /*01a0*/  FSETP.GT.AND P1, PT, R4, 700, PT ;  /* 0x442f00000400780b */ /* 0x000fca0003f24000 */
[----:B------:R-:W-:Y:S02]  /*01b0*/  @!P3 FMUL R9, R9, -0.89999997615814208984 ;  /* 0xbf6666660909b820 */ /* 0x000fe40000400000 */
[----:B------:R-:W-:Y:S01]  /*01c0*/  @P0 FADD R11, -R11, 2000 ;  /* 0x44fa00000b0b0421 */ /* 0x000fe20000000100 */
[----:B------:R-:W-:-:S04]  /*01d0*/  @P0 FMUL R7, R7, -0.89999997615814208984 ;  /* 0xbf66666607070820 */ /* 0x000fc80000400000 */
[----:B------:R-:W-:Y:S01]  /*01e0*/  STG.E desc[UR4][R2.64], R11 ;  /* 0x0000000b02007986 */ /* 0x000fe2000c101904 */
[----:B------:R-:W-:Y:S01]  /*01f0*/  @P1 FADD R4, -R4, 1400 ;  /* 0x44af000004041421 */ /* 0x000fe20000000100 */
[----:B------:R-:W-:-:S03]  /*0200*/  @P1 FMUL R9, R9, -0.89999997615814208984 ;  /* 0xbf66666609091820 */ /* 0x000fc60000400000 */
[----:B------:R-:W-:Y:S01]  /*0210*/  FFMA R0, R11, 1000, R4 ;  /* 0x447a00000b007823 */ /* 0x000fe20000000004 */
[----:B------:R-:W-:Y:S05]  /*0220*/  STG.E desc[UR4][R2.64+0x4], R4 ;  /* 0x0000040402007986 */ /* 0x000fea000c101904 */
[----:B------:R-:W0:Y:S02]  /*0230*/  F2I.U32.TRUNC.NTZ R0, R0 ;  /* 0x0000000000007305 */ /* 0x000e24000020f000 */
[----:B0-----:R-:W-:-:S05]  /*0240*/  IADD3 R5, PT, PT, R5, R0, RZ ;  /* 0x0000000005057210 */ /* 0x001fca0007ffe0ff */
[C---:B------:R-:W-:Y:S02]  /*0250*/  IMAD R6, R5.reuse, R6, 0x3039 ;  /* 0x0000303905067424 */ /* 0x040fe400078e0206 */
[----:B------:R-:W-:Y:S02]  /*0260*/  IMAD R5, R5, R8, -0x2c23e982 ;  /* 0xd3dc167e05057424 */ /* 0x000fe400078e0208 */
[----:B------:R-:W-:Y:S01]  /*0270*/  HFMA2 R8, -RZ, RZ, 0.125, 0 ;  /* 0x30000000ff087431 */ /* 0x000fe200000001ff */
[----:B------:R-:W-:Y:S02]  /*0280*/  LOP3.LUT R6, R6, 0x7fffffff, RZ, 0xc0, !PT ;  /* 0x7fffffff06067812 */ /* 0x000fe400078ec0ff */
[----:B------:R-:W-:Y:S02]  /*0290*/  LOP3.LUT R5, R5, 0x7fffffff, RZ, 0xc0, !PT ;  /* 0x7fffffff05057812 */ /* 0x000fe400078ec0ff */
[----:B------:R-:W-:Y:S02]  /*02a0*/  I2FP.F32.U32 R6, R6 ;  /* 0x0000000600067245 */ /* 0x000fe40000201000 */
[----:B------:R-:W-:-:S03]  /*02b0*/  I2FP.F32.U32 R5, R5 ;  /* 0x0000000500057245 */ /* 0x000fc60000201000 */
[-C--:B------:R-:W-:Y:S02]  /*02c0*/  FFMA R6, R6, R8.reuse, -0.5 ;  /* 0xbf00000006067423 */ /* 0x080fe40000000008 */
[----:B------:R-:W-:Y:S02]  /*02d0*/  FFMA R5, R5, R8, -0.5 ;  /* 0xbf00000005057423 */ /* 0x000fe40000000008 */
[----:B------:R-:W-:Y:S02]  /*02e0*/  FADD R6, R6, R6 ;  /* 0x0000000606067221 */ /* 0x000fe40000000000 */
[----:B------:R-:W-:Y:S02]  /*02f0*/  FADD R0, R5, R5 ;  /* 0x0000000505007221 */ /* 0x000fe40000000000 */
[----:B------:R-:W-:Y:S02]  /*0300*/  FFMA R7, R6, UR6, R7 ;  /* 0x0000000606077c23 */ /* 0x000fe40008000007 */
[----:B------:R-:W-:-:S03]  /*0310*/  FFMA R9, R0, UR6, R9 ;  /* 0x0000000600097c23 */ /* 0x000fc60008000009 */
[----:B------:R-:W-:Y:S04]  /*0320*/  STG.E desc[UR4][R2.64+0x8], R7 ;  /* 0x0000080702007986 */ /* 0x000fe8000c101904 */
[----:B------:R-:W-:Y:S01]  /*0330*/  STG.E desc[UR4][R2.64+0xc], R9 ;  /* 0x00000c0902007986 */ /* 0x000fe2000c101904 */
[----:B------:R-:W-:Y:S05]  /*0340*/  EXIT ;  /* 0x000000000000794d */ /* 0x000fea0003800000 */
.L_x_85:
        /* <DEDUP_REMOVED lines=11> */
.L_x_143:


//--------------------- .text._Z19initParticlesKernelP8Particleij --------------------------
	.section	.text._Z19initParticlesKernelP8Particleij,"ax",@progbits
	.align	128
        .global         _Z19initParticlesKernelP8Particleij
        .type           _Z19initParticlesKernelP8Particleij,@function
        .size           _Z19initParticlesKernelP8Particleij,(.L_x_144 - _Z19initParticlesKernelP8Particleij)
        .other          _Z19initParticlesKernelP8Particleij,@"STO_CUDA_ENTRY STV_DEFAULT"
_Z19initParticlesKernelP8Particleij:
.text._Z19initParticlesKernelP8Particleij:
        /* <DEDUP_REMOVED lines=8> */
[----:B------:R-:W0:Y:S01]  /*0080*/  LDC R0, c[0x0][0x38c] ;  /* 0x0000e300ff007b82 */ /* 0x000e220000000800 */
[----:B------:R-:W-:Y:S01]  /*0090*/  HFMA2 R7, -RZ, RZ, 2.88671875, 25.703125 ;  /* 0x41c64e6dff077431 */ /* 0x000fe200000001ff */
[----:B------:R-:W-:Y:S01]  /*00a0*/  MOV R9, 0xc2a29a69 ;  /* 0xc2a29a6900097802 */ /* 0x000fe20000000f00 */
[----:B------:R-:W-:Y:S01]  /*00b0*/  HFMA2 R11, -RZ, RZ, -7.450580596923828125e-06, -1.1767578125 ;  /* 0x807dbcb5ff0b7431 */ /* 0x000fe200000001ff */
[----:B------:R-:W-:Y:S01]  /*00c0*/  MOV R13, 0xee067f11 ;  /* 0xee067f11000d7802 */ /* 0x000fe20000000f00 */
[----:B------:R-:W1:Y:S03]  /*00d0*/  LDCU.64 UR4, c[0x0][0x358] ;  /* 0x00006b00ff0477ac */ /* 0x000e660008000a00 */
[----:B------:R-:W2:Y:S01]  /*00e0*/  LDC.64 R2, c[0x0][0x380] ;  /* 0x0000e000ff027b82 */ /* 0x000ea20000000a00 */
[----:B0-----:R-:W-:-:S04]  /*00f0*/  IMAD R0, R5, 0x4182bed5, R0 ;  /* 0x4182bed505007824 */ /* 0x001fc800078e0200 */
[C---:B------:R-:W-:Y:S02]  /*0100*/  IMAD R4, R0.reuse, R7, 0x3039 ;  /* 0x0000303900047424 */ /* 0x040fe400078e0207 */
[C---:B------:R-:W-:Y:S02]  /*0110*/  IMAD R6, R0.reuse, R9, -0x2c23e982 ;  /* 0xd3dc167e00067424 */ /* 0x040fe400078e0209 */
[----:B------:R-:W-:Y:S02]  /*0120*/  HFMA2 R9, -RZ, RZ, 0.125, 0 ;  /* 0x30000000ff097431 */ /* 0x000fe400000001ff */
[----:B------:R-:W-:Y:S01]  /*0130*/  IMAD R7, R0, R11, -0x58fbd821 ;  /* 0xa70427df00077424 */ /* 0x000fe200078e020b */
[----:B------:R-:W-:Y:S01]  /*0140*/  LOP3.LUT R4, R4, 0x7fffffff, RZ, 0xc0, !PT ;  /* 0x7fffffff04047812 */ /* 0x000fe200078ec0ff */
[----:B------:R-:W-:Y:S01]  /*0150*/  IMAD R0, R0, R13, -0x299ae3d4 ;  /* 0xd6651c2c00007424 */ /* 0x000fe200078e020d */
[----:B------:R-:W-:Y:S01]  /*0160*/  LOP3.LUT R6, R6, 0x7fffffff, RZ, 0xc0, !PT ;  /* 0x7fffffff06067812 */ /* 0x000fe200078ec0ff */
[----:B--2---:R-:W-:Y:S01]  /*0170*/  IMAD.WIDE R2, R5, 0x10, R2 ;  /* 0x0000001005027825 */ /* 0x004fe200078e0202 */
[----:B------:R-:W-:-:S02]  /*0180*/  LOP3.LUT R7, R7, 0x7fffffff, RZ, 0xc0, !PT ;  /* 0x7fffffff07077812 */ /* 0x000fc400078ec0ff */
[----:B------:R-:W-:Y:S02]  /*0190*/  LOP3.LUT R0, R0, 0x7fffffff, RZ, 0xc0, !PT ;  /* 0x7fffffff00007812 */ /* 0x000fe400078ec0ff */
[----:B------:R-:W-:Y:S02]  /*01a0*/  I2FP.F32.U32 R4, R4 ;  /* 0x0000000400047245 */ /* 0x000fe40000201000 */
[----:B------:R-:W-:Y:S02]  /*01b0*/  I2FP.F32.U32 R6, R6 ;  /* 0x0000000600067245 */ /* 0x000fe40000201000 */
[----:B------:R-:W-:Y:S01]  /*01c0*/  I2FP.F32.U32 R7, R7 ;  /* 0x0000000700077245 */ /* 0x000fe20000201000 */
[----:B------:R-:W-:Y:S01]  /*01d0*/  FMUL R4, R4, 4.6566128730773925781e-10 ;  /* 0x3000000004047820 */ /* 0x000fe20000400000 */
[----:B------:R-:W-:Y:S01]  /*01e0*/  I2FP.F32.U32 R0, R0 ;  /* 0x0000000000007245 */ /* 0x000fe20000201000 */
[----:B------:R-:W-:Y:S02]  /*01f0*/  FMUL R6, R6, 4.6566128730773925781e-10 ;  /* 0x3000000006067820 */ /* 0x000fe40000400000 */
[-C--:B------:R-:W-:Y:S01]  /*0200*/  FFMA R8, R7, R9.reuse, -0.5 ;  /* 0xbf00000007087423 */ /* 0x080fe20000000009 */
[----:B------:R-:W-:Y:S01]  /*0210*/  FMUL R5, R4, 1000 ;  /* 0x447a000004057820 */ /* 0x000fe20000400000 */
[----:B------:R-:W-:Y:S01]  /*0220*/  FFMA R0, R0, R9, -0.5 ;  /* 0xbf00000000007423 */ /* 0x000fe20000000009 */
[----:B------:R-:W-:Y:S01]  /*0230*/  FMUL R7, R6, 700 ;  /* 0x442f000006077820 */ /* 0x000fe20000400000 */
[----:B------:R-:W-:-:S02]  /*0240*/  FMUL R9, R8, 20 ;  /* 0x41a0000008097820 */ /* 0x000fc40000400000 */
[----:B------:R-:W-:Y:S01]  /*0250*/  FMUL R11, R0, 20 ;  /* 0x41a00000000b7820 */ /* 0x000fe20000400000 */
[----:B-1----:R-:W-:Y:S04]  /*0260*/  STG.E desc[UR4][R2.64], R5 ;  /* 0x0000000502007986 */ /* 0x002fe8000c101904 */
[----:B------:R-:W-:Y:S04]  /*0270*/  STG.E desc[UR4][R2.64+0x4], R7 ;  /* 0x0000040702007986 */ /* 0x000fe8000c101904 */
[----:B------:R-:W-:Y:S04]  /*0280*/  STG.E desc[UR4][R2.64+0x8], R9 ;  /* 0x0000080902007986 */ /* 0x000fe8000c101904 */
[----:B------:R-:W-:Y:S01]  /*0290*/  STG.E desc[UR4][R2.64+0xc], R11 ;  /* 0x00000c0b02007986 */ /* 0x000fe2000c101904 */
[----:B------:R-:W-:Y:S05]  /*02a0*/  EXIT ;  /* 0x000000000000794d */ /* 0x000fea0003800000 */
.L_x_86:
        /* <DEDUP_REMOVED lines=13> */
.L_x_144:


//--------------------- .text._Z21histogramSharedKernelPjPKjiiii --------------------------
	.section	.text._Z21histogramSharedKernelPjPKjiiii,"ax",@progbits
	.align	128
        .global         _Z21histogramSharedKernelPjPKjiiii
        .type           _Z21histogramSharedKernelPjPKjiiii,@function
        .size           _Z21histogramSharedKernelPjPKjiiii,(.L_x_145 - _Z21histogramSharedKernelPjPKjiiii)
        .other          _Z21histogramSharedKernelPjPKjiiii,@"STO_CUDA_ENTRY STV_DEFAULT"
_Z21histogramSharedKernelPjPKjiiii:
.text._Z21histogramSharedKernelPjPKjiiii:
[----:B------:R-:W-:Y:S01]  /*0000*/  LDC R1, c[0x0][0x37c] ;  /* 0x0000df00ff017b82 */ /* 0x000fe20000000800 */
[----:B------:R-:W0:Y:S01]  /*0010*/  S2R R7, SR_TID.X ;  /* 0x0000000000077919 */ /* 0x000e220000002100 */
[----:B------:R-:W0:Y:S06]  /*0020*/  LDCU UR8, c[0x0][0x394] ;  /* 0x00007280ff0877ac */ /* 0x000e2c0008000800 */
[----:B------:R-:W1:Y:S01]  /*0030*/  S2UR UR4, SR_CTAID.X ;  /* 0x00000000000479c3 */ /* 0x000e620000002500 */
[----:B------:R-:W-:Y:S07]  /*0040*/  BSSY.RECONVERGENT B0, `(.L_x_87) ;  /* 0x000000e000007945 */ /* 0x000fee0003800200 */
[----:B------:R-:W1:Y:S01]  /*0050*/  LDC R6, c[0x0][0x360] ;  /* 0x0000d800ff067b82 */ /* 0x000e620000000800 */
[----:B0-----:R-:W-:Y:S01]  /*0060*/  ISETP.GE.AND P0, PT, R7, UR8, PT ;  /* 0x0000000807007c0c */ /* 0x001fe2000bf06270 */
[----:B-1----:R-:W-:-:S12]  /*0070*/  IMAD R5, R6, UR4, R7 ;  /* 0x0000000406057c24 */ /* 0x002fd8000f8e0207 */
[----:B------:R-:W-:Y:S05]  /*0080*/  @P0 BRA `(.L_x_88) ;  /* 0x0000000000240947 */ /* 0x000fea0003800000 */
[----:B------:R-:W0:Y:S01]  /*0090*/  S2R R3, SR_CgaCtaId ;  /* 0x0000000000037919 */ /* 0x000e220000008800 */
[----:B------:R-:W-:Y:S01]  /*00a0*/  MOV R2, 0x400 ;  /* 0x0000040000027802 */ /* 0x000fe20000000f00 */
[----:B------:R-:W-:-:S03]  /*00b0*/  IMAD.MOV.U32 R0, RZ, RZ, R7 ;  /* 0x000000ffff007224 */ /* 0x000fc600078e0007 */
[----:B0-----:R-:W-:-:S07]  /*00c0*/  LEA R3, R3, R2, 0x18 ;  /* 0x0000000203037211 */ /* 0x001fce00078ec0ff */
.L_x_89:
[----:B------:R-:W-:Y:S02]  /*00d0*/  IMAD R2, R0, 0x4, R3 ;  /* 0x0000000400027824 */ /* 0x000fe400078e0203 */
[----:B------:R-:W-:-:S03]  /*00e0*/  IMAD.IADD R0, R6, 0x1, R0 ;  /* 0x0000000106007824 */ /* 0x000fc600078e0200 */
[----:B------:R0:W-:Y:S02]  /*00f0*/  STS [R2], RZ ;  /* 0x000000ff02007388 */ /* 0x0001e40000000800 */
[----:B------:R-:W-:-:S13]  /*0100*/  ISETP.GE.AND P0, PT, R0, UR8, PT ;  /* 0x0000000800007c0c */ /* 0x000fda000bf06270 */
[----:B0-----:R-:W-:Y:S05]  /*0110*/  @!P0 BRA `(.L_x_89) ;  /* 0xfffffffc00ec8947 */ /* 0x001fea000383ffff */
.L_x_88:
[----:B------:R-:W-:Y:S05]  /*0120*/  BSYNC.RECONVERGENT B0 ;  /* 0x0000000000007941 */ /* 0x000fea0003800200 */
.L_x_87:
[----:B------:R-:W0:Y:S01]  /*0130*/  LDCU UR4, c[0x0][0x390] ;  /* 0x00007200ff0477ac */ /* 0x000e220008000800 */
[----:B------:R-:W-:Y:S01]  /*0140*/  BSSY.RECONVERGENT B0, `(.L_x_90) ;  /* 0x0000011000007945 */ /* 0x000fe20003800200 */
[----:B------:R-:W-:Y:S01]  /*0150*/  BAR.SYNC.DEFER_BLOCKING 0x0 ;  /* 0x0000000000007b1d */ /* 0x000fe20000010000 */
[----:B------:R-:W-:-:S05]  /*0160*/  ISETP.GE.AND P1, PT, R7, UR8, PT ;  /* 0x0000000807007c0c */ /* 0x000fca000bf26270 */
[----:B------:R-:W1:Y:S01]  /*0170*/  LDCU.64 UR6, c[0x0][0x358] ;  /* 0x00006b00ff0677ac */ /* 0x000e620008000a00 */
[----:B0-----:R-:W-:-:S13]  /*0180*/  ISETP.GE.AND P0, PT, R5, UR4, PT ;  /* 0x0000000405007c0c */ /* 0x001fda000bf06270 */
[----:B-1----:R-:W-:Y:S05]  /*0190*/  @P0 BRA `(.L_x_91) ;  /* 0x00000000002c0947 */ /* 0x002fea0003800000 */
[----:B------:R-:W0:Y:S01]  /*01a0*/  LDC.64 R2, c[0x0][0x388] ;  /* 0x0000e200ff027b82 */ /* 0x000e220000000a00 */
[----:B------:R-:W1:Y:S01]  /*01b0*/  LDCU.64 UR10, c[0x0][0x398] ;  /* 0x00007300ff0a77ac */ /* 0x000e620008000a00 */
[----:B0-----:R-:W-:-:S06]  /*01c0*/  IMAD.WIDE R2, R5, 0x4, R2 ;  /* 0x0000000405027825 */ /* 0x001fcc00078e0202 */
[----:B------:R-:W1:Y:S01]  /*01d0*/  LDG.E R2, desc[UR6][R2.64] ;  /* 0x0000000602027981 */ /* 0x000e62000c1e1900 */
[----:B------:R-:W0:Y:S01]  /*01e0*/  S2UR UR5, SR_CgaCtaId ;  /* 0x00000000000579c3 */ /* 0x000e220000008800 */
[----:B------:R-:W-:Y:S02]  /*01f0*/  UMOV UR4, 0x400 ;  /* 0x0000040000047882 */ /* 0x000fe40000000000 */
[----:B0-----:R-:W-:Y:S01]  /*0200*/  ULEA UR4, UR5, UR4, 0x18 ;  /* 0x0000000405047291 */ /* 0x001fe2000f8ec0ff */
[----:B-1----:R-:W-:-:S04]  /*0210*/  SHF.R.U32.HI R0, RZ, UR10, R2 ;  /* 0x0000000aff007c19 */ /* 0x002fc80008011602 */
[----:B------:R-:W-:-:S04]  /*0220*/  LOP3.LUT R0, R0, UR11, RZ, 0xc0, !PT ;  /* 0x0000000b00007c12 */ /* 0x000fc8000f8ec0ff */
[----:B------:R-:W-:-:S05]  /*0230*/  LEA R0, R0, UR4, 0x2 ;  /* 0x0000000400007c11 */ /* 0x000fca000f8e10ff */
[----:B------:R0:W-:Y:S02]  /*0240*/  ATOMS.POPC.INC.32 RZ, [R0+URZ] ;  /* 0x0000000000ff7f8c */ /* 0x0001e4000d8000ff */
.L_x_91:
[----:B------:R-:W-:Y:S05]  /*0250*/  BSYNC.RECONVERGENT B0 ;  /* 0x0000000000007941 */ /* 0x000fea0003800200 */
.L_x_90:
[----:B------:R-:W-:Y:S06]  /*0260*/  BAR.SYNC.DEFER_BLOCKING 0x0 ;  /* 0x0000000000007b1d */ /* 0x000fec0000010000 */
[----:B------:R-:W-:Y:S05]  /*0270*/  @P1 EXIT ;  /* 0x000000000000194d */ /* 0x000fea0003800000 */
[----:B------:R-:W1:Y:S01]  /*0280*/  S2UR UR5, SR_CgaCtaId ;  /* 0x00000000000579c3 */ /* 0x000e620000008800 */
[----:B------:R-:W-:-:S07]  /*0290*/  UMOV UR4, 0x400 ;  /* 0x0000040000047882 */ /* 0x000fce0000000000 */
[----:B------:R-:W2:Y:S01]  /*02a0*/  LDC.64 R4, c[0x0][0x380] ;  /* 0x0000e000ff047b82 */ /* 0x000ea20000000a00 */
[----:B-1----:R-:W-:-:S12]  /*02b0*/  ULEA UR4, UR5, UR4, 0x18 ;  /* 0x0000000405047291 */ /* 0x002fd8000f8ec0ff */
.L_x_92:
[C---:B0-----:R-:W-:Y:S01]  /*02c0*/  LEA R0, R7.reuse, UR4, 0x2 ;  /* 0x0000000407007c11 */ /* 0x041fe2000f8e10ff */
[----:B-12---:R-:W-:-:S04]  /*02d0*/  IMAD.WIDE R2, R7, 0x4, R4 ;  /* 0x0000000407027825 */ /* 0x006fc800078e0204 */
[----:B------:R-:W0:Y:S01]  /*02e0*/  LDS R9, [R0] ;  /* 0x0000000000097984 */ /* 0x000e220000000800 */
[----:B------:R-:W-:-:S05]  /*02f0*/  IMAD.IADD R7, R6, 0x1, R7 ;  /* 0x0000000106077824 */ /* 0x000fca00078e0207 */
[----:B------:R-:W-:Y:S01]  /*0300*/  ISETP.GE.AND P0, PT, R7, UR8, PT ;  /* 0x0000000807007c0c */ /* 0x000fe2000bf06270 */
[----:B0-----:R1:W-:-:S12]  /*0310*/  REDG.E.ADD.STRONG.GPU desc[UR6][R2.64], R9 ;  /* 0x000000090200798e */ /* 0x0013d8000c12e106 */
[----:B------:R-:W-:Y:S05]  /*0320*/  @!P0 BRA `(.L_x_92) ;  /* 0xfffffffc00e48947 */ /* 0x000fea000383ffff */
[----:B------:R-:W-:Y:S05]  /*0330*/  EXIT ;  /* 0x000000000000794d */ /* 0x000fea0003800000 */
.L_x_93:
        /* <DEDUP_REMOVED lines=12> */
.L_x_145:


//--------------------- .text._Z21histogramAtomicKernelPjPKjiiii --------------------------
	.section	.text._Z21histogramAtomicKernelPjPKjiiii,"ax",@progbits
	.align	128
        .global         _Z21histogramAtomicKernelPjPKjiiii
        .type           _Z21histogramAtomicKernelPjPKjiiii,@function
        .size           _Z21histogramAtomicKernelPjPKjiiii,(.L_x_146 - _Z21histogramAtomicKernelPjPKjiiii)
        .other          _Z21histogramAtomicKernelPjPKjiiii,@"STO_CUDA_ENTRY STV_DEFAULT"
_Z21histogramAtomicKernelPjPKjiiii:
.text._Z21histogramAtomicKernelPjPKjiiii:
        /* <DEDUP_REMOVED lines=10> */
[----:B------:R-:W2:Y:S01]  /*00a0*/  LDCU.64 UR6, c[0x0][0x398] ;  /* 0x00007300ff0677ac */ /* 0x000ea20008000a00 */
[----:B0-----:R-:W-:-:S05]  /*00b0*/  IMAD.WIDE R2, R5, 0x4, R2 ;  /* 0x0000000405027825 */ /* 0x001fca00078e0202 */
[----:B------:R-:W0:Y:S01]  /*00c0*/  LDC.64 R4, c[0x0][0x380] ;  /* 0x0000e000ff047b82 */ /* 0x000e220000000a00 */
[----:B-1----:R-:W2:Y:S01]  /*00d0*/  LDG.E R2, desc[UR4][R2.64] ;  /* 0x0000000402027981 */ /* 0x002ea2000c1e1900 */
[----:B------:R-:W-:Y:S01]  /*00e0*/  HFMA2 R9, -RZ, RZ, 0, 5.9604644775390625e-08 ;  /* 0x00000001ff097431 */ /* 0x000fe200000001ff */
[----:B--2---:R-:W-:-:S04]  /*00f0*/  SHF.R.U32.HI R0, RZ, UR6, R2 ;  /* 0x00000006ff007c19 */ /* 0x004fc80008011602 */
[----:B------:R-:W-:-:S05]  /*0100*/  LOP3.LUT R7, R0, UR7, RZ, 0xc0, !PT ;  /* 0x0000000700077c12 */ /* 0x000fca000f8ec0ff */
[----:B0-----:R-:W-:-:S05]  /*0110*/  IMAD.WIDE R4, R7, 0x4, R4 ;  /* 0x0000000407047825 */ /* 0x001fca00078e0204 */
[----:B------:R-:W-:Y:S01]  /*0120*/  REDG.E.ADD.STRONG.GPU desc[UR4][R4.64], R9 ;  /* 0x000000090400798e */ /* 0x000fe2000c12e104 */
[----:B------:R-:W-:Y:S05]  /*0130*/  EXIT ;  /* 0x000000000000794d */ /* 0x000fea0003800000 */
.L_x_94:
        /* <DEDUP_REMOVED lines=12> */
.L_x_146:


//--------------------- .text._Z20scatterIndicesKernelPiPKiS1_i --------------------------
	.section	.text._Z20scatterIndicesKernelPiPKiS1_i,"ax",@progbits
	.align	128
        .global         _Z20scatterIndicesKernelPiPKiS1_i
        .type           _Z20scatterIndicesKernelPiPKiS1_i,@function
        .size           _Z20scatterIndicesKernelPiPKiS1_i,(.L_x_147 - _Z20scatterIndicesKernelPiPKiS1_i)
        .other          _Z20scatterIndicesKernelPiPKiS1_i,@"STO_CUDA_ENTRY STV_DEFAULT"
_Z20scatterIndicesKernelPiPKiS1_i:
.text._Z20scatterIndicesKernelPiPKiS1_i:
        /* <DEDUP_REMOVED lines=10> */
[----:B0-----:R-:W-:-:S06]  /*00a0*/  IMAD.WIDE R2, R7, 0x4, R2 ;  /* 0x0000000407027825 */ /* 0x001fcc00078e0202 */
[----:B-1----:R-:W2:Y:S02]  /*00b0*/  LDG.E R2, desc[UR4][R2.64] ;  /* 0x0000000402027981 */ /* 0x002ea4000c1e1900 */
[----:B--2---:R-:W-:-:S13]  /*00c0*/  ISETP.NE.AND P0, PT, R2, RZ, PT ;  /* 0x000000ff0200720c */ /* 0x004fda0003f05270 */
[----:B------:R-:W-:Y:S05]  /*00d0*/  @!P0 EXIT ;  /* 0x000000000000894d */ /* 0x000fea0003800000 */
[----:B------:R-:W0:Y:S08]  /*00e0*/  LDC.64 R2, c[0x0][0x390] ;  /* 0x0000e400ff027b82 */ /* 0x000e300000000a00 */
[----:B------:R-:W1:Y:S01]  /*00f0*/  LDC.64 R4, c[0x0][0x380] ;  /* 0x0000e000ff047b82 */ /* 0x000e620000000a00 */
[----:B0-----:R-:W-:-:S06]  /*0100*/  IMAD.WIDE R2, R7, 0x4, R2 ;  /* 0x0000000407027825 */ /* 0x001fcc00078e0202 */
[----:B------:R-:W1:Y:S02]  /*0110*/  LDG.E R3, desc[UR4][R2.64] ;  /* 0x0000000402037981 */ /* 0x000e64000c1e1900 */
[----:B-1----:R-:W-:-:S05]  /*0120*/  IMAD.WIDE R4, R3, 0x4, R4 ;  /* 0x0000000403047825 */ /* 0x002fca00078e0204 */
[----:B------:R-:W-:Y:S01]  /*0130*/  STG.E desc[UR4][R4.64], R7 ;  /* 0x0000000704007986 */ /* 0x000fe2000c101904 */
[----:B------:R-:W-:Y:S05]  /*0140*/  EXIT ;  /* 0x000000000000794d */ /* 0x000fea0003800000 */
.L_x_95:
        /* <DEDUP_REMOVED lines=11> */
.L_x_147:


//--------------------- .text._Z13scatterKernelPiPKiS1_S1_i --------------------------
	.section	.text._Z13scatterKernelPiPKiS1_S1_i,"ax",@progbits
	.align	128
        .global         _Z13scatterKernelPiPKiS1_S1_i
        .type           _Z13scatterKernelPiPKiS1_S1_i,@function
        .size           _Z13scatterKernelPiPKiS1_S1_i,(.L_x_148 - _Z13scatterKernelPiPKiS1_S1_i)
        .other          _Z13scatterKernelPiPKiS1_S1_i,@"STO_CUDA_ENTRY STV_DEFAULT"
_Z13scatterKernelPiPKiS1_S1_i:
.text._Z13scatterKernelPiPKiS1_S1_i:
        /* <DEDUP_REMOVED lines=17> */
[----:B------:R-:W2:Y:S01]  /*0110*/  LDG.E R5, desc[UR4][R4.64] ;  /* 0x0000000404057981 */ /* 0x000ea2000c1e1900 */
[----:B-1----:R-:W-:Y:S02]  /*0120*/  IMAD.WIDE R2, R7, 0x4, R2 ;  /* 0x0000000407027825 */ /* 0x002fe400078e0202 */
[----:B------:R-:W2:Y:S04]  /*0130*/  LDC.64 R6, c[0x0][0x380] ;  /* 0x0000e000ff067b82 */ /* 0x000ea80000000a00 */
[----:B------:R-:W3:Y:S01]  /*0140*/  LDG.E R3, desc[UR4][R2.64] ;  /* 0x0000000402037981 */ /* 0x000ee2000c1e1900 */
[----:B--2---:R-:W-:-:S05]  /*0150*/  IMAD.WIDE R6, R5, 0x4, R6 ;  /* 0x0000000405067825 */ /* 0x004fca00078e0206 */
[----:B---3--:R-:W-:Y:S01]  /*0160*/  STG.E desc[UR4][R6.64], R3 ;  /* 0x0000000306007986 */ /* 0x008fe2000c101904 */
[----:B------:R-:W-:Y:S05]  /*0170*/  EXIT ;  /* 0x000000000000794d */ /* 0x000fea0003800000 */
.L_x_96:
        /* <DEDUP_REMOVED lines=16> */
.L_x_148:


//--------------------- .text._Z21createPredicateKernelPiPKii --------------------------
	.section	.text._Z21createPredicateKernelPiPKii,"ax",@progbits
	.align	128
        .global         _Z21createPredicateKernelPiPKii
        .type           _Z21createPredicateKernelPiPKii,@function
        .size           _Z21createPredicateKernelPiPKii,(.L_x_149 - _Z21createPredicateKernelPiPKii)
        .other          _Z21createPredicateKernelPiPKii,@"STO_CUDA_ENTRY STV_DEFAULT"
_Z21createPredicateKernelPiPKii:
.text._Z21createPredicateKernelPiPKii:
        /* <DEDUP_REMOVED lines=9> */
[----:B------:R-:W1:Y:S07]  /*0090*/  LDCU.64 UR4, c[0x0][0x358] ;  /* 0x00006b00ff0477ac */ /* 0x000e6e0008000a00 */
[----:B------:R-:W2:Y:S01]  /*00a0*/  LDC.64 R4, c[0x0][0x380] ;  /* 0x0000e000ff047b82 */ /* 0x000ea20000000a00 */
[----:B0-----:R-:W-:-:S06]  /*00b0*/  IMAD.WIDE R2, R7, 0x4, R2 ;  /* 0x0000000407027825 */ /* 0x001fcc00078e0202 */
[----:B-1----:R-:W3:Y:S01]  /*00c0*/  LDG.E R3, desc[UR4][R2.64] ;  /* 0x0000000402037981 */ /* 0x002ee2000c1e1900 */
[----:B--2---:R-:W-:-:S05]  /*00d0*/  IMAD.WIDE R4, R7, 0x4, R4 ;  /* 0x0000000407047825 */ /* 0x004fca00078e0204 */
[----:B---3--:R-:W-:Y:S01]  /*00e0*/  STG.E desc[UR4][R4.64], R3 ;  /* 0x0000000304007986 */ /* 0x008fe2000c101904 */
[----:B------:R-:W-:Y:S05]  /*00f0*/  EXIT ;  /* 0x000000000000794d */ /* 0x000fea0003800000 */
.L_x_97:
        /* <DEDUP_REMOVED lines=16> */
.L_x_149:


//--------------------- .text._Z18addBlockSumsKernelPiPKii --------------------------
	.section	.text._Z18addBlockSumsKernelPiPKii,"ax",@progbits
	.align	128
        .global         _Z18addBlockSumsKernelPiPKii
        .type           _Z18addBlockSumsKernelPiPKii,@function
        .size           _Z18addBlockSumsKernelPiPKii,(.L_x_150 - _Z18addBlockSumsKernelPiPKii)
        .other          _Z18addBlockSumsKernelPiPKii,@"STO_CUDA_ENTRY STV_DEFAULT"
_Z18addBlockSumsKernelPiPKii:
.text._Z18addBlockSumsKernelPiPKii:
[----:B------:R-:W-:Y:S01]  /*0000*/  LDC R1, c[0x0][0x37c] ;  /* 0x0000df00ff017b82 */ /* 0x000fe20000000800 */
[----:B------:R-:W0:Y:S01]  /*0010*/  S2R R9, SR_CTAID.X ;  /* 0x0000000000097919 */ /* 0x000e220000002500 */
[----:B------:R-:W0:Y:S06]  /*0020*/  LDCU UR6, c[0x0][0x360] ;  /* 0x00006c00ff0677ac */ /* 0x000e2c0008000800 */
[----:B------:R-:W1:Y:S01]  /*0030*/  LDC.64 R2, c[0x0][0x388] ;  /* 0x0000e200ff027b82 */ /* 0x000e620000000a00 */
[----:B------:R-:W2:Y:S01]  /*0040*/  S2R R7, SR_TID.X ;  /* 0x0000000000077919 */ /* 0x000ea20000002100 */
[----:B------:R-:W3:Y:S01]  /*0050*/  LDCU UR7, c[0x0][0x390] ;  /* 0x00007200ff0777ac */ /* 0x000ee20008000800 */
[----:B------:R-:W4:Y:S01]  /*0060*/  LDCU.64 UR4, c[0x0][0x358] ;  /* 0x00006b00ff0477ac */ /* 0x000f220008000a00 */
[----:B0-----:R-:W-:-:S02]  /*0070*/  IMAD R0, R9, UR6, RZ ;  /* 0x0000000609007c24 */ /* 0x001fc4000f8e02ff */
[----:B-1----:R-:W-:-:S03]  /*0080*/  IMAD.WIDE.U32 R2, R9, 0x4, R2 ;  /* 0x0000000409027825 */ /* 0x002fc600078e0002 */
[----:B--2---:R-:W-:Y:S02]  /*0090*/  LEA R7, R0, R7, 0x1 ;  /* 0x0000000700077211 */ /* 0x004fe400078e08ff */
[----:B----4-:R-:W2:Y:S02]  /*00a0*/  LDG.E R0, desc[UR4][R2.64] ;  /* 0x0000000402007981 */ /* 0x010ea4000c1e1900 */
[----:B---3--:R-:W-:-:S13]  /*00b0*/  ISETP.GE.AND P0, PT, R7, UR7, PT ;  /* 0x0000000707007c0c */ /* 0x008fda000bf06270 */
[----:B------:R-:W0:Y:S02]  /*00c0*/  @!P0 LDC.64 R4, c[0x0][0x380] ;  /* 0x0000e000ff048b82 */ /* 0x000e240000000a00 */
[----:B0-----:R-:W-:-:S05]  /*00d0*/  @!P0 IMAD.WIDE R4, R7, 0x4, R4 ;  /* 0x0000000407048825 */ /* 0x001fca00078e0204 */
[----:B------:R-:W2:Y:S01]  /*00e0*/  @!P0 LDG.E R9, desc[UR4][R4.64] ;  /* 0x0000000404098981 */ /* 0x000ea2000c1e1900 */
[----:B------:R-:W-:-:S04]  /*00f0*/  IADD3 R7, PT, PT, R7, UR6, RZ ;  /* 0x0000000607077c10 */ /* 0x000fc8000fffe0ff */
[----:B------:R-:W-:Y:S02]  /*0100*/  ISETP.GE.U32.AND P1, PT, R7, UR7, PT ;  /* 0x0000000707007c0c */ /* 0x000fe4000bf26070 */
[----:B--2---:R-:W-:-:S05]  /*0110*/  @!P0 IADD3 R9, PT, PT, R0, R9, RZ ;  /* 0x0000000900098210 */ /* 0x004fca0007ffe0ff */
[----:B------:R0:W-:Y:S06]  /*0120*/  @!P0 STG.E desc[UR4][R4.64], R9 ;  /* 0x0000000904008986 */ /* 0x0001ec000c101904 */
[----:B------:R-:W-:Y:S05]  /*0130*/  @P1 EXIT ;  /* 0x000000000000194d */ /* 0x000fea0003800000 */
[----:B------:R-:W1:Y:S02]  /*0140*/  LDC.64 R2, c[0x0][0x380] ;  /* 0x0000e000ff027b82 */ /* 0x000e640000000a00 */
[----:B-1----:R-:W-:-:S05]  /*0150*/  IMAD.WIDE.U32 R2, R7, 0x4, R2 ;  /* 0x0000000407027825 */ /* 0x002fca00078e0002 */
[----:B0-----:R-:W2:Y:S02]  /*0160*/  LDG.E R5, desc[UR4][R2.64] ;  /* 0x0000000402057981 */ /* 0x001ea4000c1e1900 */
[----:B--2---:R-:W-:-:S05]  /*0170*/  IADD3 R5, PT, PT, R0, R5, RZ ;  /* 0x0000000500057210 */ /* 0x004fca0007ffe0ff */
[----:B------:R-:W-:Y:S01]  /*0180*/  STG.E desc[UR4][R2.64], R5 ;  /* 0x0000000502007986 */ /* 0x000fe2000c101904 */
[----:B------:R-:W-:Y:S05]  /*0190*/  EXIT ;  /* 0x000000000000794d */ /* 0x000fea0003800000 */
.L_x_98:
        /* <DEDUP_REMOVED lines=14> */
.L_x_150:


//--------------------- .text._Z16scanBlocksKernelPiS_PKii --------------------------
	.section	.text._Z16scanBlocksKernelPiS_PKii,"ax",@progbits
	.align	128
        .global         _Z16scanBlocksKernelPiS_PKii
        .type           _Z16scanBlocksKernelPiS_PKii,@function
        .size           _Z16scanBlocksKernelPiS_PKii,(.L_x_151 - _Z16scanBlocksKernelPiS_PKii)
        .other          _Z16scanBlocksKernelPiS_PKii,@"STO_CUDA_ENTRY STV_DEFAULT"
_Z16scanBlocksKernelPiS_PKii:
.text._Z16scanBlocksKernelPiS_PKii:
[----:B------:R-:W-:Y:S01]  /*0000*/  LDC R1, c[0x0][0x37c] ;  /* 0x0000df00ff017b82 */ /* 0x000fe20000000800 */
[----:B------:R-:W0:Y:S01]  /*0010*/  S2R R3, SR_TID.X ;  /* 0x0000000000037919 */ /* 0x000e220000002100 */
[----:B------:R-:W1:Y:S01]  /*0020*/  LDCU UR5, c[0x0][0x360] ;  /* 0x00006c00ff0577ac */ /* 0x000e620008000800 */
[----:B------:R-:W0:Y:S01]  /*0030*/  S2R R4, SR_CTAID.X ;  /* 0x0000000000047919 */ /* 0x000e220000002500 */
[----:B------:R-:W2:Y:S01]  /*0040*/  LDCU UR4, c[0x0][0x398] ;  /* 0x00007300ff0477ac */ /* 0x000ea20008000800 */
[----:B------:R-:W3:Y:S01]  /*0050*/  LDCU.64 UR10, c[0x0][0x358] ;  /* 0x00006b00ff0a77ac */ /* 0x000ee20008000a00 */
[----:B-1----:R-:W-:-:S06]  /*0060*/  USHF.L.U32 UR7, UR5, 0x1, URZ ;  /* 0x0000000105077899 */ /* 0x002fcc00080006ff */
[----:B0-----:R-:W-:-:S04]  /*0070*/  IMAD R2, R4, UR7, R3 ;  /* 0x0000000704027c24 */ /* 0x001fc8000f8e0203 */
[C---:B------:R-:W-:Y:S01]  /*0080*/  VIADD R0, R2.reuse, UR5 ;  /* 0x0000000502007c36 */ /* 0x040fe20008000000 */
[----:B--2---:R-:W-:-:S04]  /*0090*/  ISETP.GE.AND P0, PT, R2, UR4, PT ;  /* 0x0000000402007c0c */ /* 0x004fc8000bf06270 */
[----:B------:R-:W-:-:S09]  /*00a0*/  ISETP.GE.AND P1, PT, R0, UR4, PT ;  /* 0x0000000400007c0c */ /* 0x000fd2000bf26270 */
[----:B------:R-:W0:Y:S08]  /*00b0*/  @!P0 LDC.64 R8, c[0x0][0x390] ;  /* 0x0000e400ff088b82 */ /* 0x000e300000000a00 */
[----:B------:R-:W1:Y:S01]  /*00c0*/  @!P1 LDC.64 R10, c[0x0][0x390] ;  /* 0x0000e400ff0a9b82 */ /* 0x000e620000000a00 */
[----:B0-----:R-:W-:-:S06]  /*00d0*/  @!P0 IMAD.WIDE R8, R2, 0x4, R8 ;  /* 0x0000000402088825 */ /* 0x001fcc00078e0208 */
[----:B---3--:R-:W2:Y:S01]  /*00e0*/  @!P0 LDG.E R9, desc[UR10][R8.64] ;  /* 0x0000000a08098981 */ /* 0x008ea2000c1e1900 */
[----:B-1----:R-:W-:-:S06]  /*00f0*/  @!P1 IMAD.WIDE R10, R0, 0x4, R10 ;  /* 0x00000004000a9825 */ /* 0x002fcc00078e020a */
[----:B------:R-:W3:Y:S01]  /*0100*/  @!P1 LDG.E R10, desc[UR10][R10.64] ;  /* 0x0000000a0a0a9981 */ /* 0x000ee2000c1e1900 */
[----:B------:R-:W0:Y:S01]  /*0110*/  S2UR UR6, SR_CgaCtaId ;  /* 0x00000000000679c3 */ /* 0x000e220000008800 */
[----:B------:R-:W-:Y:S01]  /*0120*/  UMOV UR4, 0x400 ;  /* 0x0000040000047882 */ /* 0x000fe20000000000 */
[C---:B------:R-:W-:Y:S01]  /*0130*/  VIADD R5, R3.reuse, UR5 ;  /* 0x0000000503057c36 */ /* 0x040fe20008000000 */
[----:B------:R-:W-:-:S04]  /*0140*/  LEA.HI R6, R3, R3, RZ, 0x1c ;  /* 0x0000000303067211 */ /* 0x000fc800078fe0ff */
[----:B------:R-:W-:Y:S01]  /*0150*/  LEA.HI R5, R5, R5, RZ, 0x1c ;  /* 0x0000000505057211 */ /* 0x000fe200078fe0ff */
[----:B0-----:R-:W-:-:S06]  /*0160*/  ULEA UR4, UR6, UR4, 0x18 ;  /* 0x0000000406047291 */ /* 0x001fcc000f8ec0ff */
[----:B------:R-:W-:Y:S02]  /*0170*/  LEA R6, R6, UR4, 0x2 ;  /* 0x0000000406067c11 */ /* 0x000fe4000f8e10ff */
[----:B------:R-:W-:Y:S02]  /*0180*/  LEA R5, R5, UR4, 0x2 ;  /* 0x0000000405057c11 */ /* 0x000fe4000f8e10ff */
[----:B------:R-:W-:Y:S01]  /*0190*/  LEA R7, R3, 0x1, 0x1 ;  /* 0x0000000103077811 */ /* 0x000fe200078e08ff */
[----:B------:R-:W-:Y:S01]  /*01a0*/  UMOV UR8, 0x1 ;  /* 0x0000000100087882 */ /* 0x000fe20000000000 */
[----:B--2---:R0:W-:Y:S04]  /*01b0*/  @!P0 STS [R6], R9 ;  /* 0x0000000906008388 */ /* 0x0041e80000000800 */
[----:B------:R0:W-:Y:S04]  /*01c0*/  @P0 STS [R6], RZ ;  /* 0x000000ff06000388 */ /* 0x0001e80000000800 */
[----:B---3--:R0:W-:Y:S04]  /*01d0*/  @!P1 STS [R5], R10 ;  /* 0x0000000a05009388 */ /* 0x0081e80000000800 */
[----:B------:R0:W-:Y:S02]  /*01e0*/  @P1 STS [R5], RZ ;  /* 0x000000ff05001388 */ /* 0x0001e40000000800 */
.L_x_101:
[----:B------:R-:W-:Y:S01]  /*01f0*/  BAR.SYNC.DEFER_BLOCKING 0x0 ;  /* 0x0000000000007b1d */ /* 0x000fe20000010000 */
[----:B------:R-:W-:-:S05]  /*0200*/  ISETP.GE.U32.AND P0, PT, R3, UR5, PT ;  /* 0x0000000503007c0c */ /* 0x000fca000bf06070 */
[----:B------:R-:W-:Y:S08]  /*0210*/  BSSY.RECONVERGENT B0, `(.L_x_99) ;  /* 0x000000e000007945 */ /* 0x000ff00003800200 */
[----:B-1----:R-:W-:Y:S05]  /*0220*/  @P0 BRA `(.L_x_100) ;  /* 0x0000000000300947 */ /* 0x002fea0003800000 */
[----:B------:R-:W-:-:S04]  /*0230*/  IMAD R8, R7, UR8, RZ ;  /* 0x0000000807087c24 */ /* 0x000fc8000f8e02ff */
[C---:B0-----:R-:W-:Y:S02]  /*0240*/  VIADD R9, R8.reuse, 0xffffffff ;  /* 0xffffffff08097836 */ /* 0x041fe40000000000 */
[----:B------:R-:W-:Y:S02]  /*0250*/  VIADD R10, R8, UR8 ;  /* 0x00000008080a7c36 */ /* 0x000fe40008000000 */
[C---:B------:R-:W-:Y:S01]  /*0260*/  VIADD R11, R9.reuse, UR8 ;  /* 0x00000008090b7c36 */ /* 0x040fe20008000000 */
[----:B------:R-:W-:-:S04]  /*0270*/  LEA.HI.SX32 R8, R9, R8, 0x1c ;  /* 0x0000000809087211 */ /* 0x000fc800078fe2ff */
[----:B------:R-:W-:Y:S02]  /*0280*/  LEA.HI.SX32 R10, R11, R10, 0x1c ;  /* 0x0000000a0b0a7211 */ /* 0x000fe400078fe2ff */
[----:B------:R-:W-:Y:S02]  /*0290*/  LEA R8, R8, UR4, 0x2 ;  /* 0x0000000408087c11 */ /* 0x000fe4000f8e10ff */
[----:B------:R-:W-:-:S04]  /*02a0*/  LEA R10, R10, UR4, 0x2 ;  /* 0x000000040a0a7c11 */ /* 0x000fc8000f8e10ff */
[----:B------:R-:W-:Y:S04]  /*02b0*/  LDS R8, [R8+-0x4] ;  /* 0xfffffc0008087984 */ /* 0x000fe80000000800 */
[----:B------:R-:W0:Y:S02]  /*02c0*/  LDS R9, [R10+-0x4] ;  /* 0xfffffc000a097984 */ /* 0x000e240000000800 */
[----:B0-----:R-:W-:-:S05]  /*02d0*/  IMAD.IADD R9, R8, 0x1, R9 ;  /* 0x0000000108097824 */ /* 0x001fca00078e0209 */
[----:B------:R1:W-:Y:S02]  /*02e0*/  STS [R10+-0x4], R9 ;  /* 0xfffffc090a007388 */ /* 0x0003e40000000800 */
.L_x_100:
[----:B------:R-:W-:Y:S05]  /*02f0*/  BSYNC.RECONVERGENT B0 ;  /* 0x0000000000007941 */ /* 0x000fea0003800200 */
.L_x_99:
[----:B------:R-:W-:Y:S02]  /*0300*/  UISETP.GT.U32.AND UP0, UPT, UR5, 0x1, UPT ;  /* 0x000000010500788c */ /* 0x000fe4000bf04070 */
[----:B------:R-:W-:Y:S02]  /*0310*/  USHF.R.U32.HI UR6, URZ, 0x1, UR5 ;  /* 0x00000001ff067899 */ /* 0x000fe40008011605 */
[----:B------:R-:W-:-:S05]  /*0320*/  USHF.L.U32 UR8, UR8, 0x1, URZ ;  /* 0x0000000108087899 */ /* 0x000fca00080006ff */
[----:B------:R-:W-:Y:S01]  /*0330*/  UMOV UR5, UR6 ;  /* 0x0000000600057c82 */ /* 0x000fe20008000000 */
[----:B------:R-:W-:Y:S06]  /*0340*/  BRA.U UP0, `(.L_x_101) ;  /* 0xfffffffd00a87547 */ /* 0x000fec000b83ffff */
[----:B------:R-:W-:Y:S01]  /*0350*/  ISETP.NE.AND P0, PT, R3, RZ, PT ;  /* 0x000000ff0300720c */ /* 0x000fe20003f05270 */
[----:B------:R-:W-:-:S12]  /*0360*/  BSSY.RECONVERGENT B0, `(.L_x_102) ;  /* 0x000000d000007945 */ /* 0x000fd80003800200 */
[----:B------:R-:W-:Y:S05]  /*0370*/  @P0 BRA `(.L_x_103) ;  /* 0x00000000002c0947 */ /* 0x000fea0003800000 */
[----:B01----:R-:W0:Y:S01]  /*0380*/  LDC.64 R8, c[0x0][0x388] ;  /* 0x0000e200ff087b82 */ /* 0x003e220000000a00 */
[----:B------:R-:W-:-:S04]  /*0390*/  UIADD3 UR5, UPT, UPT, UR7, -0x1, URZ ;  /* 0xffffffff07057890 */ /* 0x000fc8000fffe0ff */
[----:B------:R-:W-:-:S04]  /*03a0*/  ULEA.HI UR5, UR5, UR7, URZ, 0x1c ;  /* 0x0000000705057291 */ /* 0x000fc8000f8fe0ff */
[----:B------:R-:W-:Y:S01]  /*03b0*/  ULEA UR5, UR5, UR4, 0x2 ;  /* 0x0000000405057291 */ /* 0x000fe2000f8e10ff */
[----:B0-----:R-:W-:-:S04]  /*03c0*/  ISETP.NE.U32.AND P0, PT, R8, RZ, PT ;  /* 0x000000ff0800720c */ /* 0x001fc80003f05070 */
[----:B------:R-:W-:-:S13]  /*03d0*/  ISETP.NE.AND.EX P0, PT, R9, RZ, PT, P0 ;  /* 0x000000ff0900720c */ /* 0x000fda0003f05300 */
[----:B------:R-:W0:Y:S01]  /*03e0*/  @P0 LDS R11, [UR5+-0x4] ;  /* 0xfffffc05ff0b0984 */ /* 0x000e220008000800 */
[----:B------:R-:W1:Y:S03]  /*03f0*/  @P0 LDC.64 R8, c[0x0][0x388] ;  /* 0x0000e200ff080b82 */ /* 0x000e660000000a00 */
[----:B------:R-:W-:Y:S01]  /*0400*/  STS [UR5+-0x4], RZ ;  /* 0xfffffcffff007988 */ /* 0x000fe20008000805 */
[----:B-1----:R-:W-:-:S05]  /*0410*/  @P0 IMAD.WIDE.U32 R8, R4, 0x4, R8 ;  /* 0x0000000404080825 */ /* 0x002fca00078e0008 */
[----:B0-----:R2:W-:Y:S02]  /*0420*/  @P0 STG.E desc[UR10][R8.64], R11 ;  /* 0x0000000b08000986 */ /* 0x0015e4000c10190a */
.L_x_103:
[----:B------:R-:W-:Y:S05]  /*0430*/  BSYNC.RECONVERGENT B0 ;  /* 0x0000000000007941 */ /* 0x000fea0003800200 */
.L_x_102:
[----:B------:R-:W-:-:S05]  /*0440*/  UMOV UR5, 0x1 ;  /* 0x0000000100057882 */ /* 0x000fca0000000000 */
.L_x_106:
[----:B------:R-:W-:Y:S01]  /*0450*/  BAR.SYNC.DEFER_BLOCKING 0x0 ;  /* 0x0000000000007b1d */ /* 0x000fe20000010000 */
[----:B------:R-:W-:Y:S01]  /*0460*/  ISETP.GE.U32.AND P0, PT, R3, UR5, PT ;  /* 0x0000000503007c0c */ /* 0x000fe2000bf06070 */
[----:B------:R-:W-:Y:S02]  /*0470*/  USHF.L.U32 UR5, UR5, 0x1, URZ ;  /* 0x0000000105057899 */ /* 0x000fe400080006ff */
[----:B------:R-:W-:Y:S02]  /*0480*/  USHF.R.U32.HI UR8, URZ, 0x1, UR8 ;  /* 0x00000001ff087899 */ /* 0x000fe40008011608 */
[----:B------:R-:W-:Y:S08]  /*0490*/  BSSY.RECONVERGENT B0, `(.L_x_104) ;  /* 0x000000f000007945 */ /* 0x000ff00003800200 */
[----:B---3--:R-:W-:Y:S05]  /*04a0*/  @P0 BRA `(.L_x_105) ;  /* 0x0000000000340947 */ /* 0x008fea0003800000 */
[----:B------:R-:W-:-:S04]  /*04b0*/  IMAD R4, R7, UR8, RZ ;  /* 0x0000000807047c24 */ /* 0x000fc8000f8e02ff */
[C---:B012---:R-:W-:Y:S02]  /*04c0*/  VIADD R9, R4.reuse, 0xffffffff ;  /* 0xffffffff04097836 */ /* 0x047fe40000000000 */
[----:B------:R-:W-:Y:S02]  /*04d0*/  VIADD R8, R4, UR8 ;  /* 0x0000000804087c36 */ /* 0x000fe40008000000 */
[C---:B------:R-:W-:Y:S01]  /*04e0*/  VIADD R11, R9.reuse, UR8 ;  /* 0x00000008090b7c36 */ /* 0x040fe20008000000 */
[----:B------:R-:W-:-:S04]  /*04f0*/  LEA.HI.SX32 R4, R9, R4, 0x1c ;  /* 0x0000000409047211 */ /* 0x000fc800078fe2ff */
[----:B------:R-:W-:Y:S02]  /*0500*/  LEA.HI.SX32 R8, R11, R8, 0x1c ;  /* 0x000000080b087211 */ /* 0x000fe400078fe2ff */
[----:B------:R-:W-:Y:S02]  /*0510*/  LEA R4, R4, UR4, 0x2 ;  /* 0x0000000404047c11 */ /* 0x000fe4000f8e10ff */
[----:B------:R-:W-:-:S03]  /*0520*/  LEA R9, R8, UR4, 0x2 ;  /* 0x0000000408097c11 */ /* 0x000fc6000f8e10ff */
[----:B------:R-:W-:Y:S04]  /*0530*/  LDS R8, [R4+-0x4] ;  /* 0xfffffc0004087984 */ /* 0x000fe80000000800 */
[----:B------:R-:W0:Y:S02]  /*0540*/  LDS R11, [R9+-0x4] ;  /* 0xfffffc00090b7984 */ /* 0x000e240000000800 */
[----:B0-----:R-:W-:Y:S02]  /*0550*/  IMAD.IADD R8, R8, 0x1, R11 ;  /* 0x0000000108087824 */ /* 0x001fe400078e020b */
[----:B------:R3:W-:Y:S04]  /*0560*/  STS [R4+-0x4], R11 ;  /* 0xfffffc0b04007388 */ /* 0x0007e80000000800 */
[----:B------:R3:W-:Y:S02]  /*0570*/  STS [R9+-0x4], R8 ;  /* 0xfffffc0809007388 */ /* 0x0007e40000000800 */
.L_x_105:
[----:B------:R-:W-:Y:S05]  /*0580*/  BSYNC.RECONVERGENT B0 ;  /* 0x0000000000007941 */ /* 0x000fea0003800200 */
.L_x_104:
[----:B------:R-:W-:-:S09]  /*0590*/  UISETP.GE.U32.AND UP0, UPT, UR5, UR7, UPT ;  /* 0x000000070500728c */ /* 0x000fd2000bf06070 */
[----:B------:R-:W-:Y:S05]  /*05a0*/  BRA.U !UP0, `(.L_x_106) ;  /* 0xfffffffd08a87547 */ /* 0x000fea000b83ffff */
[----:B------:R-:W4:Y:S01]  /*05b0*/  LDCU UR6, c[0x0][0x398] ;  /* 0x00007300ff0677ac */ /* 0x000f220008000800 */
[----:B------:R-:W-:Y:S01]  /*05c0*/  BAR.SYNC.DEFER_BLOCKING 0x0 ;  /* 0x0000000000007b1d */ /* 0x000fe20000010000 */
[----:B----4-:R-:W-:Y:S02]  /*05d0*/  ISETP.GE.AND P0, PT, R2, UR6, PT ;  /* 0x0000000602007c0c */ /* 0x010fe4000bf06270 */
[----:B------:R-:W-:-:S11]  /*05e0*/  ISETP.GE.AND P1, PT, R0, UR6, PT ;  /* 0x0000000600007c0c */ /* 0x000fd6000bf26270 */
[----:B------:R-:W4:Y:S01]  /*05f0*/  @!P0 LDS R7, [R6] ;  /* 0x0000000006078984 */ /* 0x000f220000000800 */
[----:B0123--:R-:W0:Y:S02]  /*0600*/  @!P0 LDC.64 R8, c[0x0][0x380] ;  /* 0x0000e000ff088b82 */ /* 0x00fe240000000a00 */
[----:B0-----:R-:W-:-:S05]  /*0610*/  @!P0 IMAD.WIDE R2, R2, 0x4, R8 ;  /* 0x0000000402028825 */ /* 0x001fca00078e0208 */
[----:B----4-:R0:W-:Y:S01]  /*0620*/  @!P0 STG.E desc[UR10][R2.64], R7 ;  /* 0x0000000702008986 */ /* 0x0101e2000c10190a */
[----:B------:R-:W-:Y:S05]  /*0630*/  @P1 EXIT ;  /* 0x000000000000194d */ /* 0x000fea0003800000 */
[----:B------:R-:W1:Y:S01]  /*0640*/  LDS R5, [R5] ;  /* 0x0000000005057984 */ /* 0x000e620000000800 */
[----:B0-----:R-:W0:Y:S02]  /*0650*/  LDC.64 R2, c[0x0][0x380] ;  /* 0x0000e000ff027b82 */ /* 0x001e240000000a00 */
[----:B0-----:R-:W-:-:S05]  /*0660*/  IMAD.WIDE R2, R0, 0x4, R2 ;  /* 0x0000000400027825 */ /* 0x001fca00078e0202 */
[----:B-1----:R-:W-:Y:S01]  /*0670*/  STG.E desc[UR10][R2.64], R5 ;  /* 0x0000000502007986 */ /* 0x002fe2000c10190a */
[----:B------:R-:W-:Y:S05]  /*0680*/  EXIT ;  /* 0x000000000000794d */ /* 0x000fea0003800000 */
.L_x_107:
        /* <DEDUP_REMOVED lines=15> */
.L_x_151:


//--------------------- .text._Z24scanBlockExclusiveKernelPiPKii --------------------------
	.section	.text._Z24scanBlockExclusiveKernelPiPKii,"ax",@progbits
	.align	128
        .global         _Z24scanBlockExclusiveKernelPiPKii
        .type           _Z24scanBlockExclusiveKernelPiPKii,@function
        .size           _Z24scanBlockExclusiveKernelPiPKii,(.L_x_152 - _Z24scanBlockExclusiveKernelPiPKii)
        .other          _Z24scanBlockExclusiveKernelPiPKii,@"STO_CUDA_ENTRY STV_DEFAULT"
_Z24scanBlockExclusiveKernelPiPKii:
.text._Z24scanBlockExclusiveKernelPiPKii:
[----:B------:R-:W-:Y:S01]  /*0000*/  LDC R1, c[0x0][0x37c] ;  /* 0x0000df00ff017b82 */ /* 0x000fe20000000800 */
[----:B------:R-:W0:Y:S07]  /*0010*/  S2R R2, SR_TID.X ;  /* 0x0000000000027919 */ /* 0x000e2e0000002100 */
[----:B------:R-:W1:Y:S01]  /*0020*/  LDC R5, c[0x0][0x390] ;  /* 0x0000e400ff057b82 */ /* 0x000e620000000800 */
[----:B------:R-:W2:Y:S01]  /*0030*/  LDCU.64 UR8, c[0x0][0x358] ;  /* 0x00006b00ff0877ac */ /* 0x000ea20008000a00 */
[----:B-1----:R-:W-:-:S04]  /*0040*/  LEA.HI R3, R5, R5, RZ, 0x1 ;  /* 0x0000000505037211 */ /* 0x002fc800078f08ff */
[----:B0-----:R-:W-:Y:S02]  /*0050*/  LEA.HI.SX32 R0, R3, R2, 0x1f ;  /* 0x0000000203007211 */ /* 0x001fe400078ffaff */
[-C--:B------:R-:W-:Y:S02]  /*0060*/  ISETP.GE.AND P0, PT, R2, R5.reuse, PT ;  /* 0x000000050200720c */ /* 0x080fe40003f06270 */
[----:B------:R-:W-:-:S11]  /*0070*/  ISETP.GE.AND P1, PT, R0, R5, PT ;  /* 0x000000050000720c */ /* 0x000fd60003f26270 */
[----:B------:R-:W0:Y:S08]  /*0080*/  @!P0 LDC.64 R6, c[0x0][0x388] ;  /* 0x0000e200ff068b82 */ /* 0x000e300000000a00 */
[----:B------:R-:W1:Y:S01]  /*0090*/  @!P1 LDC.64 R8, c[0x0][0x388] ;  /* 0x0000e200ff089b82 */ /* 0x000e620000000a00 */
[----:B0-----:R-:W-:-:S06]  /*00a0*/  @!P0 IMAD.WIDE.U32 R6, R2, 0x4, R6 ;  /* 0x0000000402068825 */ /* 0x001fcc00078e0006 */
[----:B--2---:R-:W2:Y:S01]  /*00b0*/  @!P0 LDG.E R7, desc[UR8][R6.64] ;  /* 0x0000000806078981 */ /* 0x004ea2000c1e1900 */
[----:B-1----:R-:W-:-:S06]  /*00c0*/  @!P1 IMAD.WIDE R8, R0, 0x4, R8 ;  /* 0x0000000400089825 */ /* 0x002fcc00078e0208 */
[----:B------:R-:W3:Y:S01]  /*00d0*/  @!P1 LDG.E R8, desc[UR8][R8.64] ;  /* 0x0000000808089981 */ /* 0x000ee2000c1e1900 */
[----:B------:R-:W0:Y:S01]  /*00e0*/  S2UR UR5, SR_CgaCtaId ;  /* 0x00000000000579c3 */ /* 0x000e220000008800 */
[----:B------:R-:W-:Y:S01]  /*00f0*/  UMOV UR4, 0x400 ;  /* 0x0000040000047882 */ /* 0x000fe20000000000 */
[----:B------:R-:W-:Y:S02]  /*0100*/  LEA.HI R4, R2, R2, RZ, 0x1c ;  /* 0x0000000202047211 */ /* 0x000fe400078fe0ff */
[----:B------:R-:W-:Y:S02]  /*0110*/  LEA.HI.SX32 R3, R0, R0, 0x1c ;  /* 0x0000000000037211 */ /* 0x000fe400078fe2ff */
[----:B------:R-:W-:Y:S01]  /*0120*/  SHF.R.S32.HI R5, RZ, 0x1, R5 ;  /* 0x00000001ff057819 */ /* 0x000fe20000011405 */
[----:B0-----:R-:W-:-:S06]  /*0130*/  ULEA UR4, UR5, UR4, 0x18 ;  /* 0x0000000405047291 */ /* 0x001fcc000f8ec0ff */
[----:B------:R-:W-:Y:S02]  /*0140*/  LEA R4, R4, UR4, 0x2 ;  /* 0x0000000404047c11 */ /* 0x000fe4000f8e10ff */
[----:B------:R-:W-:Y:S01]  /*0150*/  LEA R3, R3, UR4, 0x2 ;  /* 0x0000000403037c11 */ /* 0x000fe2000f8e10ff */
[----:B------:R-:W-:Y:S02]  /*0160*/  UMOV UR5, 0x1 ;  /* 0x0000000100057882 */ /* 0x000fe40000000000 */
[----:B--2---:R0:W-:Y:S04]  /*0170*/  @!P0 STS [R4], R7 ;  /* 0x0000000704008388 */ /* 0x0041e80000000800 */
[----:B------:R0:W-:Y:S04]  /*0180*/  @P0 STS [R4], RZ ;  /* 0x000000ff04000388 */ /* 0x0001e80000000800 */
[----:B---3--:R0:W-:Y:S04]  /*0190*/  @!P1 STS [R3], R8 ;  /* 0x0000000803009388 */ /* 0x0081e80000000800 */
[----:B------:R0:W-:Y:S01]  /*01a0*/  @P1 STS [R3], RZ ;  /* 0x000000ff03001388 */ /* 0x0001e20000000800 */
[----:B------:R-:W-:-:S13]  /*01b0*/  ISETP.GE.AND P0, PT, R5, 0x1, PT ;  /* 0x000000010500780c */ /* 0x000fda0003f06270 */
[----:B0-----:R-:W-:Y:S05]  /*01c0*/  @!P0 BRA `(.L_x_108) ;  /* 0x00000000005c8947 */ /* 0x001fea0003800000 */
[----:B------:R-:W-:Y:S01]  /*01d0*/  LEA R10, R2, 0x1, 0x1 ;  /* 0x00000001020a7811 */ /* 0x000fe200078e08ff */
[----:B------:R-:W-:-:S06]  /*01e0*/  UMOV UR5, 0x1 ;  /* 0x0000000100057882 */ /* 0x000fcc0000000000 */
.L_x_111:
[----:B------:R-:W-:Y:S01]  /*01f0*/  BAR.SYNC.DEFER_BLOCKING 0x0 ;  /* 0x0000000000007b1d */ /* 0x000fe20000010000 */
[----:B------:R-:W-:Y:S02]  /*0200*/  ISETP.GE.AND P0, PT, R2, R5, PT ;  /* 0x000000050200720c */ /* 0x000fe40003f06270 */
[----:B------:R-:W-:-:S03]  /*0210*/  ISETP.GT.U32.AND P1, PT, R5, 0x1, PT ;  /* 0x000000010500780c */ /* 0x000fc60003f24070 */
[----:B------:R-:W-:Y:S08]  /*0220*/  BSSY.RECONVERGENT B0, `(.L_x_109) ;  /* 0x000000e000007945 */ /* 0x000ff00003800200 */
[----:B0-----:R-:W-:Y:S05]  /*0230*/  @P0 BRA `(.L_x_110) ;  /* 0x0000000000300947 */ /* 0x001fea0003800000 */
[----:B------:R-:W-:-:S04]  /*0240*/  IMAD R6, R10, UR5, RZ ;  /* 0x000000050a067c24 */ /* 0x000fc8000f8e02ff */
[C---:B------:R-:W-:Y:S02]  /*0250*/  VIADD R7, R6.reuse, 0xffffffff ;  /* 0xffffffff06077836 */ /* 0x040fe40000000000 */
        /* <DEDUP_REMOVED lines=10> */
.L_x_110:
[----:B------:R-:W-:Y:S05]  /*0300*/  BSYNC.RECONVERGENT B0 ;  /* 0x0000000000007941 */ /* 0x000fea0003800200 */
.L_x_109:
[----:B------:R-:W-:Y:S01]  /*0310*/  USHF.L.U32 UR5, UR5, 0x1, URZ ;  /* 0x0000000105057899 */ /* 0x000fe200080006ff */
[----:B------:R-:W-:Y:S01]  /*0320*/  SHF.R.U32.HI R5, RZ, 0x1, R5 ;  /* 0x00000001ff057819 */ /* 0x000fe20000011605 */
[----:B------:R-:W-:Y:S10]  /*0330*/  @P1 BRA `(.L_x_111) ;  /* 0xfffffffc00ac1947 */ /* 0x000ff4000383ffff */
.L_x_108:
[----:B------:R-:W1:Y:S01]  /*0340*/  LDC R9, c[0x0][0x390] ;  /* 0x0000e400ff097b82 */ /* 0x000e620000000800 */
[----:B------:R-:W-:-:S13]  /*0350*/  ISETP.NE.AND P0, PT, R2, RZ, PT ;  /* 0x000000ff0200720c */ /* 0x000fda0003f05270 */
[----:B-1----:R-:W-:-:S05]  /*0360*/  @!P0 VIADD R5, R9, 0xffffffff ;  /* 0xffffffff09058836 */ /* 0x002fca0000000000 */
[----:B------:R-:W-:-:S04]  /*0370*/  @!P0 LEA.HI.SX32 R5, R5, R9, 0x1c ;  /* 0x0000000905058211 */ /* 0x000fc800078fe2ff */
[----:B------:R-:W-:-:S05]  /*0380*/  @!P0 LEA R5, R5, UR4, 0x2 ;  /* 0x0000000405058c11 */ /* 0x000fca000f8e10ff */
[----:B------:R1:W-:Y:S01]  /*0390*/  @!P0 STS [R5+-0x4], RZ ;  /* 0xfffffcff05008388 */ /* 0x0003e20000000800 */
[----:B------:R-:W-:-:S13]  /*03a0*/  ISETP.GE.AND P0, PT, R9, 0x2, PT ;  /* 0x000000020900780c */ /* 0x000fda0003f06270 */
[----:B-1----:R-:W-:Y:S05]  /*03b0*/  @!P0 BRA `(.L_x_112) ;  /* 0x0000000000648947 */ /* 0x002fea0003800000 */
[----:B------:R-:W1:Y:S01]  /*03c0*/  LDC R9, c[0x0][0x390] ;  /* 0x0000e400ff097b82 */ /* 0x000e620000000800 */
[----:B------:R-:W-:Y:S01]  /*03d0*/  LEA R10, R2, 0x1, 0x1 ;  /* 0x00000001020a7811 */ /* 0x000fe200078e08ff */
[----:B------:R-:W-:-:S06]  /*03e0*/  UMOV UR6, 0x1 ;  /* 0x0000000100067882 */ /* 0x000fcc0000000000 */
.L_x_115:
[----:B------:R-:W-:Y:S01]  /*03f0*/  BAR.SYNC.DEFER_BLOCKING 0x0 ;  /* 0x0000000000007b1d */ /* 0x000fe20000010000 */
[----:B------:R-:W-:Y:S01]  /*0400*/  ISETP.GE.U32.AND P0, PT, R2, UR6, PT ;  /* 0x0000000602007c0c */ /* 0x000fe2000bf06070 */
[----:B------:R-:W-:Y:S02]  /*0410*/  USHF.L.U32 UR6, UR6, 0x1, URZ ;  /* 0x0000000106067899 */ /* 0x000fe400080006ff */
[----:B------:R-:W-:Y:S02]  /*0420*/  USHF.R.U32.HI UR5, URZ, 0x1, UR5 ;  /* 0x00000001ff057899 */ /* 0x000fe40008011605 */
[----:B------:R-:W-:Y:S02]  /*0430*/  BSSY.RECONVERGENT B0, `(.L_x_113) ;  /* 0x0000010000007945 */ /* 0x000fe40003800200 */
[----:B-1----:R-:W-:-:S06]  /*0440*/  ISETP.LE.AND P1, PT, R9, UR6, PT ;  /* 0x0000000609007c0c */ /* 0x002fcc000bf23270 */
[----:B------:R-:W-:Y:S07]  /*0450*/  @P0 BRA `(.L_x_114) ;  /* 0x0000000000340947 */ /* 0x000fee0003800000 */
[----:B------:R-:W-:-:S04]  /*0460*/  IMAD R5, R10, UR5, RZ ;  /* 0x000000050a057c24 */ /* 0x000fc8000f8e02ff */
[C---:B------:R-:W-:Y:S02]  /*0470*/  VIADD R6, R5.reuse, 0xffffffff ;  /* 0xffffffff05067836 */ /* 0x040fe40000000000 */
[----:B0-----:R-:W-:Y:S02]  /*0480*/  VIADD R7, R5, UR5 ;  /* 0x0000000505077c36 */ /* 0x001fe40008000000 */
        /* <DEDUP_REMOVED lines=10> */
.L_x_114:
[----:B------:R-:W-:Y:S05]  /*0530*/  BSYNC.RECONVERGENT B0 ;  /* 0x0000000000007941 */ /* 0x000fea0003800200 */
.L_x_113:
[----:B------:R-:W-:Y:S05]  /*0540*/  @!P1 BRA `(.L_x_115) ;  /* 0xfffffffc00a89947 */ /* 0x000fea000383ffff */
.L_x_112:
[----:B------:R-:W-:Y:S01]  /*0550*/  BAR.SYNC.DEFER_BLOCKING 0x0 ;  /* 0x0000000000007b1d */ /* 0x000fe20000010000 */
[-C--:B------:R-:W-:Y:S02]  /*0560*/  ISETP.GE.AND P0, PT, R2, R9.reuse, PT ;  /* 0x000000090200720c */ /* 0x080fe40003f06270 */
[----:B------:R-:W-:-:S11]  /*0570*/  ISETP.GE.AND P1, PT, R0, R9, PT ;  /* 0x000000090000720c */ /* 0x000fd60003f26270 */
[----:B01----:R-:W0:Y:S01]  /*0580*/  @!P0 LDC.64 R6, c[0x0][0x380] ;  /* 0x0000e000ff068b82 */ /* 0x003e220000000a00 */
[----:B------:R-:W1:Y:S01]  /*0590*/  @!P0 LDS R5, [R4] ;  /* 0x0000000004058984 */ /* 0x000e620000000800 */
[----:B0-----:R-:W-:-:S05]  /*05a0*/  @!P0 IMAD.WIDE.U32 R6, R2, 0x4, R6 ;  /* 0x0000000402068825 */ /* 0x001fca00078e0006 */
[----:B-1----:R0:W-:Y:S01]  /*05b0*/  @!P0 STG.E desc[UR8][R6.64], R5 ;  /* 0x0000000506008986 */ /* 0x0021e2000c101908 */
[----:B------:R-:W-:Y:S05]  /*05c0*/  @P1 EXIT ;  /* 0x000000000000194d */ /* 0x000fea0003800000 */
[----:B------:R-:W1:Y:S01]  /*05d0*/  LDS R3, [R3] ;  /* 0x0000000003037984 */ /* 0x000e620000000800 */
[----:B0-----:R-:W0:Y:S02]  /*05e0*/  LDC.64 R4, c[0x0][0x380] ;  /* 0x0000e000ff047b82 */ /* 0x001e240000000a00 */
[----:B0-----:R-:W-:-:S05]  /*05f0*/  IMAD.WIDE R4, R0, 0x4, R4 ;  /* 0x0000000400047825 */ /* 0x001fca00078e0204 */
[----:B-1----:R-:W-:Y:S01]  /*0600*/  STG.E desc[UR8][R4.64], R3 ;  /* 0x0000000304007986 */ /* 0x002fe2000c101908 */
[----:B------:R-:W-:Y:S05]  /*0610*/  EXIT ;  /* 0x000000000000794d */ /* 0x000fea0003800000 */
.L_x_116:
        /* <DEDUP_REMOVED lines=14> */
.L_x_152:


//--------------------- .text._Z15reduceMaxKernelPKfPfi --------------------------
	.section	.text._Z15reduceMaxKernelPKfPfi,"ax",@progbits
	.align	128
        .global         _Z15reduceMaxKernelPKfPfi
        .type           _Z15reduceMaxKernelPKfPfi,@function
        .size           _Z15reduceMaxKernelPKfPfi,(.L_x_153 - _Z15reduceMaxKernelPKfPfi)
        .other          _Z15reduceMaxKernelPKfPfi,@"STO_CUDA_ENTRY STV_DEFAULT"
_Z15reduceMaxKernelPKfPfi:
.text._Z15reduceMaxKernelPKfPfi:
        /* <DEDUP_REMOVED lines=8> */
[----:B--2---:R-:W-:-:S04]  /*0080*/  IMAD R3, R3, 0x2, R2 ;  /* 0x0000000203037824 */ /* 0x004fc800078e0202 */
[C---:B------:R-:W-:Y:S01]  /*0090*/  IMAD.IADD R9, R3.reuse, 0x1, R8 ;  /* 0x0000000103097824 */ /* 0x040fe200078e0208 */
[----:B---3--:R-:W-:-:S04]  /*00a0*/  ISETP.GE.U32.AND P0, PT, R3, UR5, PT ;  /* 0x0000000503007c0c */ /* 0x008fc8000bf06070 */
[----:B------:R-:W-:-:S09]  /*00b0*/  ISETP.GE.U32.AND P1, PT, R9, UR5, PT ;  /* 0x0000000509007c0c */ /* 0x000fd2000bf26070 */
[----:B------:R-:W0:Y:S08]  /*00c0*/  @!P0 LDC.64 R4, c[0x0][0x380] ;  /* 0x0000e000ff048b82 */ /* 0x000e300000000a00 */
[----:B------:R-:W1:Y:S01]  /*00d0*/  @!P1 LDC.64 R6, c[0x0][0x380] ;  /* 0x0000e000ff069b82 */ /* 0x000e620000000a00 */
[----:B0-----:R-:W-:-:S04]  /*00e0*/  @!P0 IMAD.WIDE.U32 R4, R3, 0x4, R4 ;  /* 0x0000000403048825 */ /* 0x001fc800078e0004 */
[----:B------:R-:W-:Y:S02]  /*00f0*/  IMAD.MOV.U32 R3, RZ, RZ, -0x800001 ;  /* 0xff7fffffff037424 */ /* 0x000fe400078e00ff */
[----:B-1----:R-:W-:-:S04]  /*0100*/  @!P1 IMAD.WIDE.U32 R6, R9, 0x4, R6 ;  /* 0x0000000409069825 */ /* 0x002fc800078e0006 */
[----:B----4-:R-:W2:Y:S04]  /*0110*/  @!P0 LDG.E R3, desc[UR6][R4.64] ;  /* 0x0000000604038981 */ /* 0x010ea8000c1e1900 */
[----:B------:R-:W2:Y:S01]  /*0120*/  @!P1 LDG.E R6, desc[UR6][R6.64] ;  /* 0x0000000606069981 */ /* 0x000ea2000c1e1900 */
[----:B------:R-:W0:Y:S01]  /*0130*/  S2UR UR5, SR_CgaCtaId ;  /* 0x00000000000579c3 */ /* 0x000e220000008800 */
[----:B------:R-:W-:Y:S01]  /*0140*/  UMOV UR4, 0x400 ;  /* 0x0000040000047882 */ /* 0x000fe20000000000 */
[----:B------:R-:W-:Y:S01]  /*0150*/  ISETP.GE.U32.AND P0, PT, R8, 0x42, PT ;  /* 0x000000420800780c */ /* 0x000fe20003f06070 */
[----:B0-----:R-:W-:-:S06]  /*0160*/  ULEA UR4, UR5, UR4, 0x18 ;  /* 0x0000000405047291 */ /* 0x001fcc000f8ec0ff */
[C---:B------:R-:W-:Y:S02]  /*0170*/  LEA R10, R2.reuse, UR4, 0x2 ;  /* 0x00000004020a7c11 */ /* 0x040fe4000f8e10ff */
[----:B--2---:R-:W-:Y:S02]  /*0180*/  @!P1 FMNMX R3, R3, R6, !PT ;  /* 0x0000000603039209 */ /* 0x004fe40007800000 */
[----:B------:R-:W-:-:S03]  /*0190*/  ISETP.GT.U32.AND P1, PT, R2, 0x1f, PT ;  /* 0x0000001f0200780c */ /* 0x000fc60003f24070 */
[----:B------:R0:W-:Y:S01]  /*01a0*/  STS [R10], R3 ;  /* 0x000000030a007388 */ /* 0x0001e20000000800 */
[----:B------:R-:W-:Y:S06]  /*01b0*/  BAR.SYNC.DEFER_BLOCKING 0x0 ;  /* 0x0000000000007b1d */ /* 0x000fec0000010000 */
[----:B------:R-:W-:Y:S05]  /*01c0*/  @!P0 BRA `(.L_x_117) ;  /* 0x00000000002c8947 */ /* 0x000fea0003800000 */
.L_x_118:
[----:B------:R-:W-:-:S04]  /*01d0*/  SHF.R.U32.HI R5, RZ, 0x1, R8 ;  /* 0x00000001ff057819 */ /* 0x000fc80000011608 */
[----:B------:R-:W-:-:S13]  /*01e0*/  ISETP.GE.U32.AND P0, PT, R2, R5, PT ;  /* 0x000000050200720c */ /* 0x000fda0003f06070 */
[----:B------:R-:W-:Y:S01]  /*01f0*/  @!P0 IMAD R4, R5, 0x4, R10 ;  /* 0x0000000405048824 */ /* 0x000fe200078e020a */
[----:B0-----:R-:W-:Y:S05]  /*0200*/  @!P0 LDS R3, [R10] ;  /* 0x000000000a038984 */ /* 0x001fea0000000800 */
[----:B------:R-:W0:Y:S02]  /*0210*/  @!P0 LDS R4, [R4] ;  /* 0x0000000004048984 */ /* 0x000e240000000800 */
[----:B0-----:R-:W-:-:S05]  /*0220*/  @!P0 FMNMX R3, R3, R4, !PT ;  /* 0x0000000403038209 */ /* 0x001fca0007800000 */
[----:B------:R1:W-:Y:S01]  /*0230*/  @!P0 STS [R10], R3 ;  /* 0x000000030a008388 */ /* 0x0003e20000000800 */
[----:B------:R-:W-:Y:S01]  /*0240*/  BAR.SYNC.DEFER_BLOCKING 0x0 ;  /* 0x0000000000007b1d */ /* 0x000fe20000010000 */
[----:B------:R-:W-:Y:S01]  /*0250*/  ISETP.GT.U32.AND P0, PT, R8, 0x83, PT ;  /* 0x000000830800780c */ /* 0x000fe20003f04070 */
[----:B------:R-:W-:-:S12]  /*0260*/  IMAD.MOV.U32 R8, RZ, RZ, R5 ;  /* 0x000000ffff087224 */ /* 0x000fd800078e0005 */
[----:B-1----:R-:W-:Y:S05]  /*0270*/  @P0 BRA `(.L_x_118) ;  /* 0xfffffffc00d40947 */ /* 0x002fea000383ffff */
.L_x_117:
[----:B------:R-:W-:Y:S05]  /*0280*/  @P1 EXIT ;  /* 0x000000000000194d */ /* 0x000fea0003800000 */
[----:B0-----:R-:W-:Y:S01]  /*0290*/  LDS R3, [R10] ;  /* 0x000000000a037984 */ /* 0x001fe20000000800 */
[----:B------:R-:W-:-:S03]  /*02a0*/  ISETP.NE.AND P0, PT, R2, RZ, PT ;  /* 0x000000ff0200720c */ /* 0x000fc60003f05270 */
[----:B------:R-:W0:Y:S02]  /*02b0*/  LDS R4, [R10+0x80] ;  /* 0x000080000a047984 */ /* 0x000e240000000800 */
[----:B0-----:R-:W-:-:S05]  /*02c0*/  FMNMX R3, R3, R4, !PT ;  /* 0x0000000403037209 */ /* 0x001fca0007800000 */
[----:B------:R-:W-:Y:S04]  /*02d0*/  STS [R10], R3 ;  /* 0x000000030a007388 */ /* 0x000fe80000000800 */
[----:B------:R-:W-:Y:S04]  /*02e0*/  LDS R4, [R10] ;  /* 0x000000000a047984 */ /* 0x000fe80000000800 */
        /* <DEDUP_REMOVED lines=28> */
.L_x_119:
        /* <DEDUP_REMOVED lines=13> */
.L_x_153:


//--------------------- .text._Z15reduceMinKernelPKfPfi --------------------------
	.section	.text._Z15reduceMinKernelPKfPfi,"ax",@progbits
	.align	128
        .global         _Z15reduceMinKernelPKfPfi
        .type           _Z15reduceMinKernelPKfPfi,@function
        .size           _Z15reduceMinKernelPKfPfi,(.L_x_154 - _Z15reduceMinKernelPKfPfi)
        .other          _Z15reduceMinKernelPKfPfi,@"STO_CUDA_ENTRY STV_DEFAULT"
_Z15reduceMinKernelPKfPfi:
.text._Z15reduceMinKernelPKfPfi:
        /* <DEDUP_REMOVED lines=15> */
[----:B------:R-:W-:Y:S02]  /*00f0*/  IMAD.MOV.U32 R3, RZ, RZ, 0x7f7fffff ;  /* 0x7f7fffffff037424 */ /* 0x000fe400078e00ff */
        /* <DEDUP_REMOVED lines=8> */
[----:B--2---:R-:W-:Y:S02]  /*0180*/  @!P1 FMNMX R3, R3, R6, PT ;  /* 0x0000000603039209 */ /* 0x004fe40003800000 */
[----:B------:R-:W-:-:S03]  /*0190*/  ISETP.GT.U32.AND P1, PT, R2, 0x1f, PT ;  /* 0x0000001f0200780c */ /* 0x000fc60003f24070 */
[----:B------:R0:W-:Y:S01]  /*01a0*/  STS [R10], R3 ;  /* 0x000000030a007388 */ /* 0x0001e20000000800 */
[----:B------:R-:W-:Y:S06]  /*01b0*/  BAR.SYNC.DEFER_BLOCKING 0x0 ;  /* 0x0000000000007b1d */ /* 0x000fec0000010000 */
[----:B------:R-:W-:Y:S05]  /*01c0*/  @!P0 BRA `(.L_x_120) ;  /* 0x00000000002c8947 */ /* 0x000fea0003800000 */
.L_x_121:
[----:B------:R-:W-:-:S04]  /*01d0*/  SHF.R.U32.HI R5, RZ, 0x1, R8 ;  /* 0x00000001ff057819 */ /* 0x000fc80000011608 */
[----:B------:R-:W-:-:S13]  /*01e0*/  ISETP.GE.U32.AND P0, PT, R2, R5, PT ;  /* 0x000000050200720c */ /* 0x000fda0003f06070 */
[----:B------:R-:W-:Y:S01]  /*01f0*/  @!P0 IMAD R4, R5, 0x4, R10 ;  /* 0x0000000405048824 */ /* 0x000fe200078e020a */
[----:B0-----:R-:W-:Y:S05]  /*0200*/  @!P0 LDS R3, [R10] ;  /* 0x000000000a038984 */ /* 0x001fea0000000800 */
[----:B------:R-:W0:Y:S02]  /*0210*/  @!P0 LDS R4, [R4] ;  /* 0x0000000004048984 */ /* 0x000e240000000800 */
[----:B0-----:R-:W-:-:S05]  /*0220*/  @!P0 FMNMX R3, R3, R4, PT ;  /* 0x0000000403038209 */ /* 0x001fca0003800000 */
[----:B------:R1:W-:Y:S01]  /*0230*/  @!P0 STS [R10], R3 ;  /* 0x000000030a008388 */ /* 0x0003e20000000800 */
[----:B------:R-:W-:Y:S01]  /*0240*/  BAR.SYNC.DEFER_BLOCKING 0x0 ;  /* 0x0000000000007b1d */ /* 0x000fe20000010000 */
[----:B------:R-:W-:Y:S01]  /*0250*/  ISETP.GT.U32.AND P0, PT, R8, 0x83, PT ;  /* 0x000000830800780c */ /* 0x000fe20003f04070 */
[----:B------:R-:W-:-:S12]  /*0260*/  IMAD.MOV.U32 R8, RZ, RZ, R5 ;  /* 0x000000ffff087224 */ /* 0x000fd800078e0005 */
[----:B-1----:R-:W-:Y:S05]  /*0270*/  @P0 BRA `(.L_x_121) ;  /* 0xfffffffc00d40947 */ /* 0x002fea000383ffff */
.L_x_120:
[----:B------:R-:W-:Y:S05]  /*0280*/  @P1 EXIT ;  /* 0x000000000000194d */ /* 0x000fea0003800000 */
[----:B0-----:R-:W-:Y:S01]  /*0290*/  LDS R3, [R10] ;  /* 0x000000000a037984 */ /* 0x001fe20000000800 */
[----:B------:R-:W-:-:S03]  /*02a0*/  ISETP.NE.AND P0, PT, R2, RZ, PT ;  /* 0x000000ff0200720c */ /* 0x000fc60003f05270 */
[----:B------:R-:W0:Y:S02]  /*02b0*/  LDS R4, [R10+0x80] ;  /* 0x000080000a047984 */ /* 0x000e240000000800 */
[----:B0-----:R-:W-:-:S05]  /*02c0*/  FMNMX R3, R3, R4, PT ;  /* 0x0000000403037209 */ /* 0x001fca0003800000 */
[----:B------:R-:W-:Y:S04]  /*02d0*/  STS [R10], R3 ;  /* 0x000000030a007388 */ /* 0x000fe80000000800 */
[----:B------:R-:W-:Y:S04]  /*02e0*/  LDS R4, [R10] ;  /* 0x000000000a047984 */ /* 0x000fe80000000800 */
        /* <DEDUP_REMOVED lines=28> */
.L_x_122:
        /* <DEDUP_REMOVED lines=13> */
.L_x_154:


//--------------------- .text._Z15reduceSumKernelPKfPfi --------------------------
	.section	.text._Z15reduceSumKernelPKfPfi,"ax",@progbits
	.align	128
        .global         _Z15reduceSumKernelPKfPfi
        .type           _Z15reduceSumKernelPKfPfi,@function
        .size           _Z15reduceSumKernelPKfPfi,(.L_x_155 - _Z15reduceSumKernelPKfPfi)
        .other          _Z15reduceSumKernelPKfPfi,@"STO_CUDA_ENTRY STV_DEFAULT"
_Z15reduceSumKernelPKfPfi:
.text._Z15reduceSumKernelPKfPfi:
[----:B------:R-:W-:Y:S01]  /*0000*/  LDC R1, c[0x0][0x37c] ;  /* 0x0000df00ff017b82 */ /* 0x000fe20000000800 */
[----:B------:R-:W0:Y:S01]  /*0010*/  S2R R0, SR_CTAID.X ;  /* 0x0000000000007919 */ /* 0x000e220000002500 */
[----:B------:R-:W1:Y:S01]  /*0020*/  LDCU UR4, c[0x0][0x360] ;  /* 0x00006c00ff0477ac */ /* 0x000e620008000800 */
[----:B------:R-:W2:Y:S01]  /*0030*/  S2R R2, SR_TID.X ;  /* 0x0000000000027919 */ /* 0x000ea20000002100 */
[----:B------:R-:W3:Y:S01]  /*0040*/  LDCU UR5, c[0x0][0x390] ;  /* 0x00007200ff0577ac */ /* 0x000ee20008000800 */
[----:B------:R-:W4:Y:S01]  /*0050*/  LDCU.64 UR6, c[0x0][0x358] ;  /* 0x00006b00ff0677ac */ /* 0x000f220008000a00 */
[----:B-1----:R-:W-:Y:S01]  /*0060*/  MOV R8, UR4 ;  /* 0x0000000400087c02 */ /* 0x002fe20008000f00 */
[----:B0-----:R-:W-:-:S05]  /*0070*/  IMAD R3, R0, UR4, RZ ;  /* 0x0000000400037c24 */ /* 0x001fca000f8e02ff */
[----:B--2---:R-:W-:-:S04]  /*0080*/  LEA R3, R3, R2, 0x1 ;  /* 0x0000000203037211 */ /* 0x004fc800078e08ff */
[C---:B---3--:R-:W-:Y:S02]  /*0090*/  ISETP.GE.U32.AND P0, PT, R3.reuse, UR5, PT ;  /* 0x0000000503007c0c */ /* 0x048fe4000bf06070 */
[----:B------:R-:W-:-:S04]  /*00a0*/  IADD3 R9, PT, PT, R3, R8, RZ ;  /* 0x0000000803097210 */ /* 0x000fc80007ffe0ff */
[----:B------:R-:W-:-:S07]  /*00b0*/  ISETP.GE.U32.AND P1, PT, R9, UR5, PT ;  /* 0x0000000509007c0c */ /* 0x000fce000bf26070 */
[----:B------:R-:W0:Y:S08]  /*00c0*/  @!P0 LDC.64 R4, c[0x0][0x380] ;  /* 0x0000e000ff048b82 */ /* 0x000e300000000a00 */
[----:B------:R-:W1:Y:S01]  /*00d0*/  @!P1 LDC.64 R6, c[0x0][0x380] ;  /* 0x0000e000ff069b82 */ /* 0x000e620000000a00 */
[----:B0-----:R-:W-:-:S04]  /*00e0*/  @!P0 IMAD.WIDE.U32 R4, R3, 0x4, R4 ;  /* 0x0000000403048825 */ /* 0x001fc800078e0004 */
[----:B------:R-:W-:Y:S02]  /*00f0*/  HFMA2 R3, -RZ, RZ, 0, 0 ;  /* 0x00000000ff037431 */ /* 0x000fe400000001ff */
        /* <DEDUP_REMOVED lines=8> */
[----:B--2---:R-:W-:Y:S01]  /*0180*/  @!P1 FADD R3, R3, R6 ;  /* 0x0000000603039221 */ /* 0x004fe20000000000 */
[----:B------:R-:W-:-:S04]  /*0190*/  ISETP.GT.U32.AND P1, PT, R2, 0x1f, PT ;  /* 0x0000001f0200780c */ /* 0x000fc80003f24070 */
[----:B------:R0:W-:Y:S01]  /*01a0*/  STS [R10], R3 ;  /* 0x000000030a007388 */ /* 0x0001e20000000800 */
[----:B------:R-:W-:Y:S06]  /*01b0*/  BAR.SYNC.DEFER_BLOCKING 0x0 ;  /* 0x0000000000007b1d */ /* 0x000fec0000010000 */
[----:B------:R-:W-:Y:S05]  /*01c0*/  @!P0 BRA `(.L_x_123) ;  /* 0x00000000002c8947 */ /* 0x000fea0003800000 */
.L_x_124:
[----:B------:R-:W-:-:S04]  /*01d0*/  SHF.R.U32.HI R7, RZ, 0x1, R8 ;  /* 0x00000001ff077819 */ /* 0x000fc80000011608 */
[----:B------:R-:W-:-:S13]  /*01e0*/  ISETP.GE.U32.AND P0, PT, R2, R7, PT ;  /* 0x000000070200720c */ /* 0x000fda0003f06070 */
[----:B0-----:R-:W-:Y:S01]  /*01f0*/  @!P0 LEA R3, R7, R10, 0x2 ;  /* 0x0000000a07038211 */ /* 0x001fe200078e10ff */
[----:B------:R-:W-:Y:S05]  /*0200*/  @!P0 LDS R4, [R10] ;  /* 0x000000000a048984 */ /* 0x000fea0000000800 */
[----:B------:R-:W0:Y:S02]  /*0210*/  @!P0 LDS R3, [R3] ;  /* 0x0000000003038984 */ /* 0x000e240000000800 */
[----:B0-----:R-:W-:-:S05]  /*0220*/  @!P0 FADD R5, R3, R4 ;  /* 0x0000000403058221 */ /* 0x001fca0000000000 */
[----:B------:R1:W-:Y:S01]  /*0230*/  @!P0 STS [R10], R5 ;  /* 0x000000050a008388 */ /* 0x0003e20000000800 */
[----:B------:R-:W-:Y:S01]  /*0240*/  BAR.SYNC.DEFER_BLOCKING 0x0 ;  /* 0x0000000000007b1d */ /* 0x000fe20000010000 */
[----:B------:R-:W-:Y:S02]  /*0250*/  ISETP.GT.U32.AND P0, PT, R8, 0x83, PT ;  /* 0x000000830800780c */ /* 0x000fe40003f04070 */
[----:B------:R-:W-:-:S11]  /*0260*/  MOV R8, R7 ;  /* 0x0000000700087202 */ /* 0x000fd60000000f00 */
[----:B-1----:R-:W-:Y:S05]  /*0270*/  @P0 BRA `(.L_x_124) ;  /* 0xfffffffc00d40947 */ /* 0x002fea000383ffff */
.L_x_123:
[----:B------:R-:W-:Y:S05]  /*0280*/  @P1 EXIT ;  /* 0x000000000000194d */ /* 0x000fea0003800000 */
[----:B0-----:R-:W-:Y:S01]  /*0290*/  LDS R3, [R10+0x80] ;  /* 0x000080000a037984 */ /* 0x001fe20000000800 */
[----:B------:R-:W-:-:S03]  /*02a0*/  ISETP.NE.AND P0, PT, R2, RZ, PT ;  /* 0x000000ff0200720c */ /* 0x000fc60003f05270 */
[----:B------:R-:W0:Y:S02]  /*02b0*/  LDS R4, [R10] ;  /* 0x000000000a047984 */ /* 0x000e240000000800 */
[----:B0-----:R-:W-:-:S05]  /*02c0*/  FADD R3, R3, R4 ;  /* 0x0000000403037221 */ /* 0x001fca0000000000 */
[----:B------:R-:W-:Y:S04]  /*02d0*/  STS [R10], R3 ;  /* 0x000000030a007388 */ /* 0x000fe80000000800 */
[----:B------:R-:W-:Y:S04]  /*02e0*/  LDS R4, [R10+0x40] ;  /* 0x000040000a047984 */ /* 0x000fe80000000800 */
        /* <DEDUP_REMOVED lines=28> */
.L_x_125:
        /* <DEDUP_REMOVED lines=13> */
.L_x_155:


//--------------------- .nv.global.init           --------------------------
	.section	.nv.global.init,"aw",@progbits
	.align	4
.nv.global.init:
	.type		__cudart_i2opi_f,@object
	.size		__cudart_i2opi_f,(.L_0 - __cudart_i2opi_f)
__cudart_i2opi_f:
        /*0000*/ 	.byte	0x41, 0x90, 0x43, 0x3c, 0x99, 0x95, 0x62, 0xdb, 0xc0, 0xdd, 0x34, 0xf5, 0xd1, 0x57, 0x27, 0xfc
        /*0010*/ 	.byte	0x29, 0x15, 0x44, 0x4e, 0x6e, 0x83, 0xf9, 0xa2
.L_0:


//--------------------- .nv.shared._Z27drawScanVisualizationKernelPhPKiiiii --------------------------
	.section	.nv.shared._Z27drawScanVisualizationKernelPhPKiiiii,"aw",@nobits
	.sectionflags	@""
	.align	16
	.zero		1024


//--------------------- .nv.shared.reserved.0     --------------------------
	.section	.nv.shared.reserved.0,"aw",@nobits
	.weak		__nv_reservedSMEM_offset_0_alias
	.size		__nv_reservedSMEM_offset_0_alias, 0, 64
	.other		__nv_reservedSMEM_offset_0_alias,@"STO_CUDA_RESERVED_SHARED STV_DEFAULT"
__nv_reservedSMEM_offset_0_alias:
	.zero		0
	.zero		64


//--------------------- .nv.shared._Z16drawPrimesKernelPhPKiiiiii --------------------------
	.section	.nv.shared._Z16drawPrimesKernelPhPKiiiiii,"aw",@nobits
	.sectionflags	@""
	.align	16
	.zero		1024


//--------------------- .nv.shared._Z23drawHistogramBarsKernelPhPKjijiiii --------------------------
	.section	.nv.shared._Z23drawHistogramBarsKernelPhPKjijiiii,"aw",@nobits
	.sectionflags	@""
	.align	16
	.zero		1024


//--------------------- .nv.shared._Z13drawBarKernelPhiiiihhh --------------------------
	.section	.nv.shared._Z13drawBarKernelPhiiiihhh,"aw",@nobits
	.sectionflags	@""
	.align	16
	.zero		1024


//--------------------- .nv.shared._Z17clearScreenKernelPhhhh --------------------------
	.section	.nv.shared._Z17clearScreenKernelPhhhh,"aw",@nobits
	.sectionflags	@""
	.align	16
	.zero		1024


//--------------------- .nv.shared._Z19radixSortPassKernelPjPKjS1_iii --------------------------
	.section	.nv.shared._Z19radixSortPassKernelPjPKjS1_iii,"aw",@nobits
	.sectionflags	@""
	.align	16
	.zero		1024


//--------------------- .nv.shared._Z15countOnesKernelPKiPii --------------------------
	.section	.nv.shared._Z15countOnesKernelPKiPii,"aw",@nobits
	.sectionflags	@""
	.align	16
	.zero		1024


//--------------------- .nv.shared._Z20markCompositesKernelPiii --------------------------
	.section	.nv.shared._Z20markCompositesKernelPiii,"aw",@nobits
	.sectionflags	@""
	.align	16
	.zero		1024


//--------------------- .nv.shared._Z15initSieveKernelPii --------------------------
	.section	.nv.shared._Z15initSieveKernelPii,"aw",@nobits
	.sectionflags	@""
	.align	16
	.zero		1024


//--------------------- .nv.shared._Z19drawParticlesKernelPhPK8ParticlePKfiff --------------------------
	.section	.nv.shared._Z19drawParticlesKernelPhPK8ParticlePKfiff,"aw",@nobits
	.sectionflags	@""
	.align	16
	.zero		1024


//--------------------- .nv.shared._Z21renderParticlesKernelPhPK8ParticlePKfiff --------------------------
	.section	.nv.shared._Z21renderParticlesKernelPhPK8ParticlePKfiff,"aw",@nobits
	.sectionflags	@""
	.align	16
	.zero		1024


//--------------------- .nv.shared._Z19computeSpeedsKernelPfPK8Particlei --------------------------
	.section	.nv.shared._Z19computeSpeedsKernelPfPK8Particlei,"aw",@nobits
	.sectionflags	@""
	.align	16
	.zero		1024


//--------------------- .nv.shared._Z21updateParticlesKernelP8Particleif --------------------------
	.section	.nv.shared._Z21updateParticlesKernelP8Particleif,"aw",@nobits
	.sectionflags	@""
	.align	16
	.zero		1024


//--------------------- .nv.shared._Z19initParticlesKernelP8Particleij --------------------------
	.section	.nv.shared._Z19initParticlesKernelP8Particleij,"aw",@nobits
	.sectionflags	@""
	.align	16
	.zero		1024


//--------------------- .nv.shared._Z21histogramSharedKernelPjPKjiiii --------------------------
	.section	.nv.shared._Z21histogramSharedKernelPjPKjiiii,"aw",@nobits
	.sectionflags	@""
	.align	16
	.zero		1024


//--------------------- .nv.shared._Z21histogramAtomicKernelPjPKjiiii --------------------------
	.section	.nv.shared._Z21histogramAtomicKernelPjPKjiiii,"aw",@nobits
	.sectionflags	@""
	.align	16
	.zero		1024


//--------------------- .nv.shared._Z20scatterIndicesKernelPiPKiS1_i --------------------------
	.section	.nv.shared._Z20scatterIndicesKernelPiPKiS1_i,"aw",@nobits
	.sectionflags	@""
	.align	16
	.zero		1024


//--------------------- .nv.shared._Z13scatterKernelPiPKiS1_S1_i --------------------------
	.section	.nv.shared._Z13scatterKernelPiPKiS1_S1_i,"aw",@nobits
	.sectionflags	@""
	.align	16
	.zero		1024


//--------------------- .nv.shared._Z21createPredicateKernelPiPKii --------------------------
	.section	.nv.shared._Z21createPredicateKernelPiPKii,"aw",@nobits
	.sectionflags	@""
	.align	16
	.zero		1024


//--------------------- .nv.shared._Z18addBlockSumsKernelPiPKii --------------------------
	.section	.nv.shared._Z18addBlockSumsKernelPiPKii,"aw",@nobits
	.sectionflags	@""
	.align	16
	.zero		1024


//--------------------- .nv.shared._Z16scanBlocksKernelPiS_PKii --------------------------
	.section	.nv.shared._Z16scanBlocksKernelPiS_PKii,"aw",@nobits
	.sectionflags	@""
	.align	16
	.zero		1024


//--------------------- .nv.shared._Z24scanBlockExclusiveKernelPiPKii --------------------------
	.section	.nv.shared._Z24scanBlockExclusiveKernelPiPKii,"aw",@nobits
	.sectionflags	@""
	.align	16
	.zero		1024


//--------------------- .nv.shared._Z15reduceMaxKernelPKfPfi --------------------------
	.section	.nv.shared._Z15reduceMaxKernelPKfPfi,"aw",@nobits
	.sectionflags	@""
	.align	16
	.zero		1024


//--------------------- .nv.shared._Z15reduceMinKernelPKfPfi --------------------------
	.section	.nv.shared._Z15reduceMinKernelPKfPfi,"aw",@nobits
	.sectionflags	@""
	.align	16
	.zero		1024


//--------------------- .nv.shared._Z15reduceSumKernelPKfPfi --------------------------
	.section	.nv.shared._Z15reduceSumKernelPKfPfi,"aw",@nobits
	.sectionflags	@""
	.align	16
	.zero		1024


//--------------------- .nv.constant0._Z27drawScanVisualizationKernelPhPKiiiii --------------------------
	.section	.nv.constant0._Z27drawScanVisualizationKernelPhPKiiiii,"a",@progbits
	.sectionflags	@""
	.align	4
.nv.constant0._Z27drawScanVisualizationKernelPhPKiiiii:
	.zero		928


//--------------------- .nv.constant0._Z16drawPrimesKernelPhPKiiiiii --------------------------
	.section	.nv.constant0._Z16drawPrimesKernelPhPKiiiiii,"a",@progbits
	.sectionflags	@""
	.align	4
.nv.constant0._Z16drawPrimesKernelPhPKiiiiii:
	.zero		932


//--------------------- .nv.constant0._Z23drawHistogramBarsKernelPhPKjijiiii --------------------------
	.section	.nv.constant0._Z23drawHistogramBarsKernelPhPKjijiiii,"a",@progbits
	.sectionflags	@""
	.align	4
.nv.constant0._Z23drawHistogramBarsKernelPhPKjijiiii:
	.zero		936


//--------------------- .nv.constant0._Z13drawBarKernelPhiiiihhh --------------------------
	.section	.nv.constant0._Z13drawBarKernelPhiiiihhh,"a",@progbits
	.sectionflags	@""
	.align	4
.nv.constant0._Z13drawBarKernelPhiiiihhh:
	.zero		923


//--------------------- .nv.constant0._Z17clearScreenKernelPhhhh --------------------------
	.section	.nv.constant0._Z17clearScreenKernelPhhhh,"a",@progbits
	.sectionflags	@""
	.align	4
.nv.constant0._Z17clearScreenKernelPhhhh:
	.zero		907


//--------------------- .nv.constant0._Z19radixSortPassKernelPjPKjS1_iii --------------------------
	.section	.nv.constant0._Z19radixSortPassKernelPjPKjS1_iii,"a",@progbits
	.sectionflags	@""
	.align	4
.nv.constant0._Z19radixSortPassKernelPjPKjS1_iii:
	.zero		932


//--------------------- .nv.constant0._Z15countOnesKernelPKiPii --------------------------
	.section	.nv.constant0._Z15countOnesKernelPKiPii,"a",@progbits
	.sectionflags	@""
	.align	4
.nv.constant0._Z15countOnesKernelPKiPii:
	.zero		916


//--------------------- .nv.constant0._Z20markCompositesKernelPiii --------------------------
	.section	.nv.constant0._Z20markCompositesKernelPiii,"a",@progbits
	.sectionflags	@""
	.align	4
.nv.constant0._Z20markCompositesKernelPiii:
	.zero		912


//--------------------- .nv.constant0._Z15initSieveKernelPii --------------------------
	.section	.nv.constant0._Z15initSieveKernelPii,"a",@progbits
	.sectionflags	@""
	.align	4
.nv.constant0._Z15initSieveKernelPii:
	.zero		908


//--------------------- .nv.constant0._Z19drawParticlesKernelPhPK8ParticlePKfiff --------------------------
	.section	.nv.constant0._Z19drawParticlesKernelPhPK8ParticlePKfiff,"a",@progbits
	.sectionflags	@""
	.align	4
.nv.constant0._Z19drawParticlesKernelPhPK8ParticlePKfiff:
	.zero		932


//--------------------- .nv.constant0._Z21renderParticlesKernelPhPK8ParticlePKfiff --------------------------
	.section	.nv.constant0._Z21renderParticlesKernelPhPK8ParticlePKfiff,"a",@progbits
	.sectionflags	@""
	.align	4
.nv.constant0._Z21renderParticlesKernelPhPK8ParticlePKfiff:
	.zero		932


//--------------------- .nv.constant0._Z19computeSpeedsKernelPfPK8Particlei --------------------------
	.section	.nv.constant0._Z19computeSpeedsKernelPfPK8Particlei,"a",@progbits
	.sectionflags	@""
	.align	4
.nv.constant0._Z19computeSpeedsKernelPfPK8Particlei:
	.zero		916


//--------------------- .nv.constant0._Z21updateParticlesKernelP8Particleif --------------------------
	.section	.nv.constant0._Z21updateParticlesKernelP8Particleif,"a",@progbits
	.sectionflags	@""
	.align	4
.nv.constant0._Z21updateParticlesKernelP8Particleif:
	.zero		912


//--------------------- .nv.constant0._Z19initParticlesKernelP8Particleij --------------------------
	.section	.nv.constant0._Z19initParticlesKernelP8Particleij,"a",@progbits
	.sectionflags	@""
	.align	4
.nv.constant0._Z19initParticlesKernelP8Particleij:
	.zero		912


//--------------------- .nv.constant0._Z21histogramSharedKernelPjPKjiiii --------------------------
	.section	.nv.constant0._Z21histogramSharedKernelPjPKjiiii,"a",@progbits
	.sectionflags	@""
	.align	4
.nv.constant0._Z21histogramSharedKernelPjPKjiiii:
	.zero		928


//--------------------- .nv.constant0._Z21histogramAtomicKernelPjPKjiiii --------------------------
	.section	.nv.constant0._Z21histogramAtomicKernelPjPKjiiii,"a",@progbits
	.sectionflags	@""
	.align	4
.nv.constant0._Z21histogramAtomicKernelPjPKjiiii:
	.zero		928


//--------------------- .nv.constant0._Z20scatterIndicesKernelPiPKiS1_i --------------------------
	.section	.nv.constant0._Z20scatterIndicesKernelPiPKiS1_i,"a",@progbits
	.sectionflags	@""
	.align	4
.nv.constant0._Z20scatterIndicesKernelPiPKiS1_i:
	.zero		924


//--------------------- .nv.constant0._Z13scatterKernelPiPKiS1_S1_i --------------------------
	.section	.nv.constant0._Z13scatterKernelPiPKiS1_S1_i,"a",@progbits
	.sectionflags	@""
	.align	4
.nv.constant0._Z13scatterKernelPiPKiS1_S1_i:
	.zero		932


//--------------------- .nv.constant0._Z21createPredicateKernelPiPKii --------------------------
	.section	.nv.constant0._Z21createPredicateKernelPiPKii,"a",@progbits
	.sectionflags	@""
	.align	4
.nv.constant0._Z21createPredicateKernelPiPKii:
	.zero		916


//--------------------- .nv.constant0._Z18addBlockSumsKernelPiPKii --------------------------
	.section	.nv.constant0._Z18addBlockSumsKernelPiPKii,"a",@progbits
	.sectionflags	@""
	.align	4
.nv.constant0._Z18addBlockSumsKernelPiPKii:
	.zero		916


//--------------------- .nv.constant0._Z16scanBlocksKernelPiS_PKii --------------------------
	.section	.nv.constant0._Z16scanBlocksKernelPiS_PKii,"a",@progbits
	.sectionflags	@""
	.align	4
.nv.constant0._Z16scanBlocksKernelPiS_PKii:
	.zero		924


//--------------------- .nv.constant0._Z24scanBlockExclusiveKernelPiPKii --------------------------
	.section	.nv.constant0._Z24scanBlockExclusiveKernelPiPKii,"a",@progbits
	.sectionflags	@""
	.align	4
.nv.constant0._Z24scanBlockExclusiveKernelPiPKii:
	.zero		916


//--------------------- .nv.constant0._Z15reduceMaxKernelPKfPfi --------------------------
	.section	.nv.constant0._Z15reduceMaxKernelPKfPfi,"a",@progbits
	.sectionflags	@""
	.align	4
.nv.constant0._Z15reduceMaxKernelPKfPfi:
	.zero		916


//--------------------- .nv.constant0._Z15reduceMinKernelPKfPfi --------------------------
	.section	.nv.constant0._Z15reduceMinKernelPKfPfi,"a",@progbits
	.sectionflags	@""
	.align	4
.nv.constant0._Z15reduceMinKernelPKfPfi:
	.zero		916


//--------------------- .nv.constant0._Z15reduceSumKernelPKfPfi --------------------------
	.section	.nv.constant0._Z15reduceSumKernelPKfPfi,"a",@progbits
	.sectionflags	@""
	.align	4
.nv.constant0._Z15reduceSumKernelPKfPfi:
	.zero		916


//--------------------- SYMBOLS --------------------------

	.type		.nv.reservedSmem.offset0,@object
	.size		.nv.reservedSmem.offset0,0x4
	.type		.nv.reservedSmem.cap,@object
	.size		.nv.reservedSmem.cap,0x4
